	.target	sm_90a

	.elftype	@"ET_EXEC"


//--------------------- .note.nv.tkinfo           --------------------------
	.section	.note.nv.tkinfo,"",@"SHT_NOTE"
	.sectionflags	@"SHF_NOTE_NV_TKINFO"
	.tkinfo
        /*0018*/ 	.word	0x00000002
        /*0030*/ 	.string	""
        /*0030*/ 	.string	"ptxas"
        /*0030*/ 	.string	"Cuda compilation tools, release 13.0, V13.0.88"
        /*0030*/ 	.string	"Build cuda_13.0.r13.0/compiler.36424714_0"
        /*0030*/ 	.string	"-arch sm_90a -m 64 "



//--------------------- .note.nv.cuinfo           --------------------------
	.section	.note.nv.cuinfo,"",@"SHT_NOTE"
	.sectionflags	@"SHF_NOTE_NV_CUINFO"
        /*0018*/ 	.short	0x0002
        /*001a*/ 	.short	0x005a
        /*001c*/ 	.short	0x0082
	.zero		2


//--------------------- .nv.info                  --------------------------
	.section	.nv.info,"",@"SHT_CUDA_INFO"
	.align	4


	//----- nvinfo : EIATTR_REGCOUNT
	.align		4
        /*0000*/ 	.byte	0x04, 0x2f
        /*0002*/ 	.short	(.L_12 - .L_11)
	.align		4
.L_11:
        /*0004*/ 	.word	index@(_ZN7cutlass13device_kernelINS_4gemm6kernel13GemmUniversalIN4cute5tupleIJiiiiEEENS1_10collective13CollectiveMmaINS1_37MainloopSm90TmaGmmaWarpSpecializedFP8ILi4ENS5_IJNS4_1CILi2EEENSA_ILi1EEESC_EEENS1_35KernelTmaWarpSpecializedCooperativeEEENS5_IJNSA_ILi256EEENSA_ILi176EEENSA_ILi128EEEEEENS_12float_e4m3_tENS5_IJlSC_lEEESK_SL_NS4_8TiledMMAINS4_8MMA_AtomIJNS4_4SM904GMMA30MMA_64x16x32_F32E4M3E4M3_SS_TNILNSP_7ScaleInE1ELSR_1EEEEEENS4_6LayoutISD_NS5_IJSC_NSA_ILi0EEESV_EEEEENS5_IJNS4_10UnderscoreESY_SY_EEEEENS4_13SM90_TMA_LOADENS4_14ComposedLayoutINS4_7SwizzleILi3ELi4ELi3EEENS4_18smem_ptr_flag_bitsILi8EEENSU_INS5_IJNSA_ILi8EEESI_EEENS5_IJSI_SC_EEEEEEEvNS4_8identityENS4_23SM90_TMA_LOAD_MULTICASTES1B_vS1C_EENS_8epilogue10collective6detail29Sm90TmaWarpSpecializedAdapterINS1G_15DefaultEpilogueISK_SL_SL_NS1F_6thread17LinearCombinationISK_Li1EffLNS1K_9ScaleType4KindE0ELNS_15FloatRoundStyleE2ESK_EENS1_15EpilogueDefaultEEEEEvvEEEEvNT_6ParamsE)
        /*0008*/ 	.word	0x000000a8


	//----- nvinfo : EIATTR_FRAME_SIZE
	.align		4
.L_12:
        /*000c*/ 	.byte	0x04, 0x11
        /*000e*/ 	.short	(.L_14 - .L_13)
	.align		4
.L_13:
        /*0010*/ 	.word	index@(_ZN7cutlass13device_kernelINS_4gemm6kernel13GemmUniversalIN4cute5tupleIJiiiiEEENS1_10collective13CollectiveMmaINS1_37MainloopSm90TmaGmmaWarpSpecializedFP8ILi4ENS5_IJNS4_1CILi2EEENSA_ILi1EEESC_EEENS1_35KernelTmaWarpSpecializedCooperativeEEENS5_IJNSA_ILi256EEENSA_ILi176EEENSA_ILi128EEEEEENS_12float_e4m3_tENS5_IJlSC_lEEESK_SL_NS4_8TiledMMAINS4_8MMA_AtomIJNS4_4SM904GMMA30MMA_64x16x32_F32E4M3E4M3_SS_TNILNSP_7ScaleInE1ELSR_1EEEEEENS4_6LayoutISD_NS5_IJSC_NSA_ILi0EEESV_EEEEENS5_IJNS4_10UnderscoreESY_SY_EEEEENS4_13SM90_TMA_LOADENS4_14ComposedLayoutINS4_7SwizzleILi3ELi4ELi3EEENS4_18smem_ptr_flag_bitsILi8EEENSU_INS5_IJNSA_ILi8EEESI_EEENS5_IJSI_SC_EEEEEEEvNS4_8identityENS4_23SM90_TMA_LOAD_MULTICASTES1B_vS1C_EENS_8epilogue10collective6detail29Sm90TmaWarpSpecializedAdapterINS1G_15DefaultEpilogueISK_SL_SL_NS1F_6thread17LinearCombinationISK_Li1EffLNS1K_9ScaleType4KindE0ELNS_15FloatRoundStyleE2ESK_EENS1_15EpilogueDefaultEEEEEvvEEEEvNT_6ParamsE)
        /*0014*/ 	.word	0x000002a0


	//----- nvinfo : EIATTR_MIN_STACK_SIZE
	.align		4
.L_14:
        /*0018*/ 	.byte	0x04, 0x12
        /*001a*/ 	.short	(.L_16 - .L_15)
	.align		4
.L_15:
        /*001c*/ 	.word	index@(_ZN7cutlass13device_kernelINS_4gemm6kernel13GemmUniversalIN4cute5tupleIJiiiiEEENS1_10collective13CollectiveMmaINS1_37MainloopSm90TmaGmmaWarpSpecializedFP8ILi4ENS5_IJNS4_1CILi2EEENSA_ILi1EEESC_EEENS1_35KernelTmaWarpSpecializedCooperativeEEENS5_IJNSA_ILi256EEENSA_ILi176EEENSA_ILi128EEEEEENS_12float_e4m3_tENS5_IJlSC_lEEESK_SL_NS4_8TiledMMAINS4_8MMA_AtomIJNS4_4SM904GMMA30MMA_64x16x32_F32E4M3E4M3_SS_TNILNSP_7ScaleInE1ELSR_1EEEEEENS4_6LayoutISD_NS5_IJSC_NSA_ILi0EEESV_EEEEENS5_IJNS4_10UnderscoreESY_SY_EEEEENS4_13SM90_TMA_LOADENS4_14ComposedLayoutINS4_7SwizzleILi3ELi4ELi3EEENS4_18smem_ptr_flag_bitsILi8EEENSU_INS5_IJNSA_ILi8EEESI_EEENS5_IJSI_SC_EEEEEEEvNS4_8identityENS4_23SM90_TMA_LOAD_MULTICASTES1B_vS1C_EENS_8epilogue10collective6detail29Sm90TmaWarpSpecializedAdapterINS1G_15DefaultEpilogueISK_SL_SL_NS1F_6thread17LinearCombinationISK_Li1EffLNS1K_9ScaleType4KindE0ELNS_15FloatRoundStyleE2ESK_EENS1_15EpilogueDefaultEEEEEvvEEEEvNT_6ParamsE)
        /*0020*/ 	.word	0x000002a0
.L_16:


//--------------------- .nv.compat                --------------------------
	.section	.nv.compat,"",@"SHT_CUDA_COMPAT_INFO"
	.align	4
        /*0000*/ 	.byte	0x02, 0x09, 0x01, 0x00, 0x02, 0x02, 0x04, 0x00, 0x02, 0x05, 0x05, 0x00, 0x03, 0x07, 0x01, 0x01
        /*0010*/ 	.byte	0x02, 0x03, 0x01, 0x00, 0x02, 0x06, 0x01, 0x00, 0x04, 0x0b, 0x08, 0x00, 0x00, 0x00, 0x00, 0x00
        /*0020*/ 	.byte	0x00, 0x00, 0x00, 0x00


//--------------------- .nv.info._ZN7cutlass13device_kernelINS_4gemm6kernel13GemmUniversalIN4cute5tupleIJiiiiEEENS1_10collective13CollectiveMmaINS1_37MainloopSm90TmaGmmaWarpSpecializedFP8ILi4ENS5_IJNS4_1CILi2EEENSA_ILi1EEESC_EEENS1_35KernelTmaWarpSpecializedCooperativeEEENS5_IJNSA_ILi256EEENSA_ILi176EEENSA_ILi128EEEEEENS_12float_e4m3_tENS5_IJlSC_lEEESK_SL_NS4_8TiledMMAINS4_8MMA_AtomIJNS4_4SM904GMMA30MMA_64x16x32_F32E4M3E4M3_SS_TNILNSP_7ScaleInE1ELSR_1EEEEEENS4_6LayoutISD_NS5_IJSC_NSA_ILi0EEESV_EEEEENS5_IJNS4_10UnderscoreESY_SY_EEEEENS4_13SM90_TMA_LOADENS4_14ComposedLayoutINS4_7SwizzleILi3ELi4ELi3EEENS4_18smem_ptr_flag_bitsILi8EEENSU_INS5_IJNSA_ILi8EEESI_EEENS5_IJSI_SC_EEEEEEEvNS4_8identityENS4_23SM90_TMA_LOAD_MULTICASTES1B_vS1C_EENS_8epilogue10collective6detail29Sm90TmaWarpSpecializedAdapterINS1G_15DefaultEpilogueISK_SL_SL_NS1F_6thread17LinearCombinationISK_Li1EffLNS1K_9ScaleType4KindE0ELNS_15FloatRoundStyleE2ESK_EENS1_15EpilogueDefaultEEEEEvvEEEEvNT_6ParamsE --------------------------
	.section	.nv.info._ZN7cutlass13device_kernelINS_4gemm6kernel13GemmUniversalIN4cute5tupleIJiiiiEEENS1_10collective13CollectiveMmaINS1_37MainloopSm90TmaGmmaWarpSpecializedFP8ILi4ENS5_IJNS4_1CILi2EEENSA_ILi1EEESC_EEENS1_35KernelTmaWarpSpecializedCooperativeEEENS5_IJNSA_ILi256EEENSA_ILi176EEENSA_ILi128EEEEEENS_12float_e4m3_tENS5_IJlSC_lEEESK_SL_NS4_8TiledMMAINS4_8MMA_AtomIJNS4_4SM904GMMA30MMA_64x16x32_F32E4M3E4M3_SS_TNILNSP_7ScaleInE1ELSR_1EEEEEENS4_6LayoutISD_NS5_IJSC_NSA_ILi0EEESV_EEEEENS5_IJNS4_10UnderscoreESY_SY_EEEEENS4_13SM90_TMA_LOADENS4_14ComposedLayoutINS4_7SwizzleILi3ELi4ELi3EEENS4_18smem_ptr_flag_bitsILi8EEENSU_INS5_IJNSA_ILi8EEESI_EEENS5_IJSI_SC_EEEEEEEvNS4_8identityENS4_23SM90_TMA_LOAD_MULTICASTES1B_vS1C_EENS_8epilogue10collective6detail29Sm90TmaWarpSpecializedAdapterINS1G_15DefaultEpilogueISK_SL_SL_NS1F_6thread17LinearCombinationISK_Li1EffLNS1K_9ScaleType4KindE0ELNS_15FloatRoundStyleE2ESK_EENS1_15EpilogueDefaultEEEEEvvEEEEvNT_6ParamsE,"",@"SHT_CUDA_INFO"
	.sectionflags	@""
	.align	4


	//----- nvinfo : EIATTR_CUDA_API_VERSION
	.align		4
        /*0000*/ 	.byte	0x04, 0x37
        /*0002*/ 	.short	(.L_18 - .L_17)
.L_17:
        /*0004*/ 	.word	0x00000082


	//----- nvinfo : EIATTR_KPARAM_INFO
	.align		4
.L_18:
        /*0008*/ 	.byte	0x04, 0x17
        /*000a*/ 	.short	(.L_20 - .L_19)
.L_19:
        /*000c*/ 	.word	0x00000000
        /*0010*/ 	.short	0x0000
        /*0012*/ 	.short	0x0070
        /*0014*/ 	.byte	0x00, 0xf0, 0x01, 0x10


	//----- nvinfo : EIATTR_SPARSE_MMA_MASK
	.align		4
.L_20:
        /*0018*/ 	.byte	0x03, 0x50
        /*001a*/ 	.short	0x0000


	//----- nvinfo : EIATTR_MAXREG_COUNT
	.align		4
        /*001c*/ 	.byte	0x03, 0x1b
        /*001e*/ 	.short	0x00a8


	//----- nvinfo : EIATTR_NUM_BARRIERS
	.align		4
        /*0020*/ 	.byte	0x02, 0x4c
        /*0022*/ 	.byte	0x01
	.zero		1


	//----- nvinfo : EIATTR_ANNOTATIONS
	.align		4
        /*0024*/ 	.byte	0x04, 0x55
        /*0026*/ 	.short	(.L_22 - .L_21)


	//   ....[0]....
.L_21:
        /*0028*/ 	.word	0x00000001
        /*002c*/ 	.byte	0x50, 0x02, 0x00, 0x00, 0x01, 0x00, 0x00, 0x00, 0x30, 0x07, 0x00, 0x00, 0x01, 0x00, 0x00, 0x00
        /* <DEDUP_REMOVED lines=657> */
        /*294c*/ 	.byte	0xa0, 0xa6, 0x01, 0x00, 0x01, 0x00, 0x00, 0x00, 0xf0, 0xa6, 0x01, 0x00


	//----- nvinfo : EIATTR_MERCURY_ISA_VERSION
	.align		4
.L_22:
        /*2958*/ 	.byte	0x03, 0x5f
        /*295a*/ 	.short	0x0101


	//----- nvinfo : EIATTR_INT_WARP_WIDE_INSTR_OFFSETS
	.align		4
        /*295c*/ 	.byte	0x04, 0x31
        /*295e*/ 	.short	(.L_24 - .L_23)


	//   ....[0]....
.L_23:
        /*2960*/ 	.word	0x00000570


	//   ....[1]....
        /*2964*/ 	.word	0x00000590


	//   ....[2]....
        /*2968*/ 	.word	0x00000700


	//   ....[3]....
        /*296c*/ 	.word	0x0000b430


	//----- nvinfo : EIATTR_COOP_GROUP_MASK_REGIDS
	.align		4
.L_24:
        /*2970*/ 	.byte	0x04, 0x29
        /*2972*/ 	.short	(.L_26 - .L_25)


	//   ....[0]....
.L_25:
        /*2974*/ 	.word	0xffffffff


	//   ....[1]....
        /*2978*/ 	.word	0xffffffff


	//   ....[2]....
        /*297c*/ 	.word	0xffffffff


	//   ....[3]....
        /*2980*/ 	.word	0xffffffff


	//   ....[4]....
        /*2984*/ 	.word	0xffffffff


	//   ....[5]....
        /*2988*/ 	.word	0xffffffff


	//----- nvinfo : EIATTR_COOP_GROUP_INSTR_OFFSETS
	.align		4
.L_26:
        /*298c*/ 	.byte	0x04, 0x28
        /*298e*/ 	.short	(.L_28 - .L_27)


	//   ....[0]....
.L_27:
        /*2990*/ 	.word	0x00000070


	//   ....[1]....
        /*2994*/ 	.word	0x00000080


	//   ....[2]....
        /*2998*/ 	.word	0x000001b0


	//   ....[3]....
        /*299c*/ 	.word	0x000003e0


	//   ....[4]....
        /*29a0*/ 	.word	0x00000860


	//   ....[5]....
        /*29a4*/ 	.word	0x00001a30


	//----- nvinfo : EIATTR_REG_RECONFIG
	.align		4
.L_28:
        /*29a8*/ 	.byte	0x01, 0x54
	.zero		2


	//----- nvinfo : EIATTR_MBARRIER_INSTR_OFFSETS
	.align		4
        /*29ac*/ 	.byte	0x04, 0x39
        /*29ae*/ 	.short	(.L_30 - .L_29)


	//   ....[0]....
.L_29:
        /*29b0*/ 	.word	0x00000340
        /*29b4*/ 	.word	0x000000ff
        /*29b8*/ 	.word	0x00000000
        /*29bc*/ 	.short	0x0100
        /*29be*/ 	.byte	0x09
	.zero		1


	//   ....[1]....
        /*29c0*/ 	.word	0x00000350
        /*29c4*/ 	.word	0x000000ff
        /*29c8*/ 	.word	0x00000020
        /*29cc*/ 	.short	0x0100
        /*29ce*/ 	.byte	0x09
	.zero		1


	//   ....[2]....
        /*29d0*/ 	.word	0x00000360
        /*29d4*/ 	.word	0x000000ff
        /*29d8*/ 	.word	0x00000008
        /*29dc*/ 	.short	0x0100
        /*29de*/ 	.byte	0x09
	.zero		1


	//   ....[3]....
        /*29e0*/ 	.word	0x00000370
        /*29e4*/ 	.word	0x000000ff
        /*29e8*/ 	.word	0x00000028
        /*29ec*/ 	.short	0x0100
        /*29ee*/ 	.byte	0x09
	.zero		1


	//   ....[4]....
        /*29f0*/ 	.word	0x00000380
        /*29f4*/ 	.word	0x000000ff
        /*29f8*/ 	.word	0x00000010
        /*29fc*/ 	.short	0x0100
        /*29fe*/ 	.byte	0x09
	.zero		1


	//   ....[5]....
        /*2a00*/ 	.word	0x00000390
        /*2a04*/ 	.word	0x000000ff
        /*2a08*/ 	.word	0x00000030
        /*2a0c*/ 	.short	0x0100
        /*2a0e*/ 	.byte	0x09
	.zero		1


	//   ....[6]....
        /*2a10*/ 	.word	0x000003a0
        /*2a14*/ 	.word	0x000000ff
        /*2a18*/ 	.word	0x00000018
        /*2a1c*/ 	.short	0x0100
        /*2a1e*/ 	.byte	0x09
	.zero		1


	//   ....[7]....
        /*2a20*/ 	.word	0x000003b0
        /*2a24*/ 	.word	0x000000ff
        /*2a28*/ 	.word	0x00000038
        /*2a2c*/ 	.short	0x0100
        /*2a2e*/ 	.byte	0x09
	.zero		1


	//   ....[8]....
        /*2a30*/ 	.word	0x00000790
        /*2a34*/ 	.word	0x000000ff
        /*2a38*/ 	.word	0x00000050
        /*2a3c*/ 	.short	0x0100
        /*2a3e*/ 	.byte	0x06
	.zero		1


	//   ....[9]....
        /*2a40*/ 	.word	0x00000800
        /*2a44*/ 	.word	0x000000ff
        /*2a48*/ 	.word	0x00000058
        /*2a4c*/ 	.short	0x0100
        /*2a4e*/ 	.byte	0x06
	.zero		1


	//   ....[10]....
        /*2a50*/ 	.word	0x00002570
        /*2a54*/ 	.word	0x000000ff
        /*2a58*/ 	.word	0x00000000
        /*2a5c*/ 	.short	0x010a
        /*2a5e*/ 	.byte	0x06
	.zero		1


	//   ....[11]....
        /*2a60*/ 	.word	0x000025d0
        /*2a64*/ 	.word	0x000000ff
        /*2a68*/ 	.word	0x00000000
        /*2a6c*/ 	.short	0x010a
        /*2a6e*/ 	.byte	0x06
	.zero		1


	//   ....[12]....
        /*2a70*/ 	.word	0x00005c60
        /*2a74*/ 	.word	0x000000ff
        /*2a78*/ 	.word	0x00000000
        /*2a7c*/ 	.short	0x010a
        /*2a7e*/ 	.byte	0x08
	.zero		1


	//   ....[13]....
        /*2a80*/ 	.word	0x00005ca0
        /*2a84*/ 	.word	0x000000ff
        /*2a88*/ 	.word	0x00000000
        /*2a8c*/ 	.short	0x010a
        /*2a8e*/ 	.byte	0x08
	.zero		1


	//   ....[14]....
        /*2a90*/ 	.word	0x00009260
        /*2a94*/ 	.word	0x000000e5
        /*2a98*/ 	.word	0x00000000
        /*2a9c*/ 	.short	0x0101
        /*2a9e*/ 	.byte	0x3f
	.zero		1


	//   ....[15]....
        /*2aa0*/ 	.word	0x0000b4d0
        /*2aa4*/ 	.word	0x00000018
        /*2aa8*/ 	.word	0x00000000
        /*2aac*/ 	.short	0x0101
        /*2aae*/ 	.byte	0x3f
	.zero		1


	//   ....[16]....
        /*2ab0*/ 	.word	0x000198e0
        /*2ab4*/ 	.word	0x0000000f
        /*2ab8*/ 	.word	0x00000020
        /*2abc*/ 	.short	0x010a
        /*2abe*/ 	.byte	0x3f
	.zero		1


	//   ....[17]....
        /*2ac0*/ 	.word	0x00019cb0
        /*2ac4*/ 	.word	0x00000002
        /*2ac8*/ 	.word	0x00000058
        /*2acc*/ 	.short	0x0101
        /*2ace*/ 	.byte	0x3f
	.zero		1


	//   ....[18]....
        /*2ad0*/ 	.word	0x0001a440
        /*2ad4*/ 	.word	0x00000005
        /*2ad8*/ 	.word	0x00000000
        /*2adc*/ 	.short	0x010a
        /*2ade*/ 	.byte	0x3f
	.zero		1


	//   ....[19]....
        /*2ae0*/ 	.word	0x0001a4c0
        /*2ae4*/ 	.word	0x00000007
        /*2ae8*/ 	.word	0x00000000
        /*2aec*/ 	.short	0x010a
        /*2aee*/ 	.byte	0x3f
	.zero		1


	//   ....[20]....
        /*2af0*/ 	.word	0x0001a550
        /*2af4*/ 	.word	0x00000006
        /*2af8*/ 	.word	0x00000000
        /*2afc*/ 	.short	0x010a
        /*2afe*/ 	.byte	0x3f
	.zero		1


	//   ....[21]....
        /*2b00*/ 	.word	0x0001a5e0
        /*2b04*/ 	.word	0x00000003
        /*2b08*/ 	.word	0x00000000
        /*2b0c*/ 	.short	0x010a
        /*2b0e*/ 	.byte	0x3f
	.zero		1


	//   ....[22]....
        /*2b10*/ 	.word	0x0001a650
        /*2b14*/ 	.word	0x00000003
        /*2b18*/ 	.word	0x00000000
        /*2b1c*/ 	.short	0x010a
        /*2b1e*/ 	.byte	0x3f
	.zero		1


	//   ....[23]....
        /*2b20*/ 	.word	0x0001a6c0
        /*2b24*/ 	.word	0x00000000
        /*2b28*/ 	.word	0x00000000
        /*2b2c*/ 	.short	0x010a
        /*2b2e*/ 	.byte	0x3f
	.zero		1


	//   ....[24]....
        /*2b30*/ 	.word	0x0001a7a0
        /*2b34*/ 	.word	0x0000000f
        /*2b38*/ 	.word	0x00000020
        /*2b3c*/ 	.short	0x010a
        /*2b3e*/ 	.byte	0x3f
	.zero		1


	//   ....[25]....
        /*2b40*/ 	.word	0x0001a870
        /*2b44*/ 	.word	0x00000005
        /*2b48*/ 	.word	0x00000000
        /*2b4c*/ 	.short	0x010a
        /*2b4e*/ 	.byte	0x3f
	.zero		1


	//   ....[26]....
        /*2b50*/ 	.word	0x0001a8c0
        /*2b54*/ 	.word	0x00000007
        /*2b58*/ 	.word	0x00000000
        /*2b5c*/ 	.short	0x010a
        /*2b5e*/ 	.byte	0x3f
	.zero		1


	//   ....[27]....
        /*2b60*/ 	.word	0x0001a910
        /*2b64*/ 	.word	0x00000006
        /*2b68*/ 	.word	0x00000000
        /*2b6c*/ 	.short	0x010a
        /*2b6e*/ 	.byte	0x3f
	.zero		1


	//----- nvinfo : EIATTR_NUM_MBARRIERS
	.align		4
.L_30:
        /*2b70*/ 	.byte	0x03, 0x38
        /*2b72*/ 	.short	0x000a


	//----- nvinfo : EIATTR_EXIT_INSTR_OFFSETS
	.align		4
        /*2b74*/ 	.byte	0x04, 0x1c
        /*2b76*/ 	.short	(.L_32 - .L_31)


	//   ....[0]....
.L_31:
        /*2b78*/ 	.word	0x000009f0


	//   ....[1]....
        /*2b7c*/ 	.word	0x000012d0


	//   ....[2]....
        /*2b80*/ 	.word	0x00018fc0


	//   ....[3]....
        /*2b84*/ 	.word	0x00019550


	//   ....[4]....
        /*2b88*/ 	.word	0x0001a630


	//----- nvinfo : EIATTR_MAX_THREADS
	.align		4
.L_32:
        /*2b8c*/ 	.byte	0x04, 0x05
        /*2b8e*/ 	.short	(.L_34 - .L_33)
.L_33:
        /*2b90*/ 	.word	0x00000180
        /*2b94*/ 	.word	0x00000001
        /*2b98*/ 	.word	0x00000001


	//----- nvinfo : EIATTR_CRS_STACK_SIZE
	.align		4
.L_34:
        /*2b9c*/ 	.byte	0x04, 0x1e
        /*2b9e*/ 	.short	(.L_36 - .L_35)
.L_35:
        /*2ba0*/ 	.word	0x00000000


	//----- nvinfo : EIATTR_CBANK_PARAM_SIZE
	.align		4
.L_36:
        /*2ba4*/ 	.byte	0x03, 0x19
        /*2ba6*/ 	.short	0x0470


	//----- nvinfo : EIATTR_PARAM_CBANK
	.align		4
        /*2ba8*/ 	.byte	0x04, 0x0a
        /*2baa*/ 	.short	(.L_38 - .L_37)
	.align		4
.L_37:
        /*2bac*/ 	.word	index@(.nv.constant0._ZN7cutlass13device_kernelINS_4gemm6kernel13GemmUniversalIN4cute5tupleIJiiiiEEENS1_10collective13CollectiveMmaINS1_37MainloopSm90TmaGmmaWarpSpecializedFP8ILi4ENS5_IJNS4_1CILi2EEENSA_ILi1EEESC_EEENS1_35KernelTmaWarpSpecializedCooperativeEEENS5_IJNSA_ILi256EEENSA_ILi176EEENSA_ILi128EEEEEENS_12float_e4m3_tENS5_IJlSC_lEEESK_SL_NS4_8TiledMMAINS4_8MMA_AtomIJNS4_4SM904GMMA30MMA_64x16x32_F32E4M3E4M3_SS_TNILNSP_7ScaleInE1ELSR_1EEEEEENS4_6LayoutISD_NS5_IJSC_NSA_ILi0EEESV_EEEEENS5_IJNS4_10UnderscoreESY_SY_EEEEENS4_13SM90_TMA_LOADENS4_14ComposedLayoutINS4_7SwizzleILi3ELi4ELi3EEENS4_18smem_ptr_flag_bitsILi8EEENSU_INS5_IJNSA_ILi8EEESI_EEENS5_IJSI_SC_EEEEEEEvNS4_8identityENS4_23SM90_TMA_LOAD_MULTICASTES1B_vS1C_EENS_8epilogue10collective6detail29Sm90TmaWarpSpecializedAdapterINS1G_15DefaultEpilogueISK_SL_SL_NS1F_6thread17LinearCombinationISK_Li1EffLNS1K_9ScaleType4KindE0ELNS_15FloatRoundStyleE2ESK_EENS1_15EpilogueDefaultEEEEEvvEEEEvNT_6ParamsE)
        /*2bb0*/ 	.short	0x0210
        /*2bb2*/ 	.short	0x0470


	//----- nvinfo : EIATTR_SW_WAR
	.align		4
.L_38:
        /*2bb4*/ 	.byte	0x04, 0x36
        /*2bb6*/ 	.short	(.L_40 - .L_39)
.L_39:
        /*2bb8*/ 	.word	0x00000008
.L_40:


//--------------------- .nv.callgraph             --------------------------
	.section	.nv.callgraph,"",@"SHT_CUDA_CALLGRAPH"
	.align	4
	.sectionentsize	8
	.align		4
        /*0000*/ 	.word	0x00000000
	.align		4
        /*0004*/ 	.word	0xffffffff
	.align		4
        /*0008*/ 	.word	0x00000000
	.align		4
        /*000c*/ 	.word	0xfffffffe
	.align		4
        /*0010*/ 	.word	0x00000000
	.align		4
        /*0014*/ 	.word	0xfffffffd
	.align		4
        /*0018*/ 	.word	0x00000000
	.align		4
        /*001c*/ 	.word	0xfffffffc


//--------------------- .nv.constant4             --------------------------
	.section	.nv.constant4,"a",@progbits
	.align	8
	.align		8
.nv.constant4:
        /*0000*/ 	.dword	_ZN39_INTERNAL_f17d5f67_4_k_cu_22a54575_68094cuda3std3__45__cpo5beginE
	.align		8
        /*0008*/ 	.dword	_ZN39_INTERNAL_f17d5f67_4_k_cu_22a54575_68094cuda3std3__45__cpo3endE
	.align		8
        /*0010*/ 	.dword	_ZN39_INTERNAL_f17d5f67_4_k_cu_22a54575_68094cuda3std3__45__cpo6cbeginE
	.align		8
        /*0018*/ 	.dword	_ZN39_INTERNAL_f17d5f67_4_k_cu_22a54575_68094cuda3std3__45__cpo4cendE
	.align		8
        /*0020*/ 	.dword	_ZN39_INTERNAL_f17d5f67_4_k_cu_22a54575_68094cuda3std3__441_GLOBAL__N__f17d5f67_4_k_cu_22a54575_68096ignoreE
	.align		8
        /*0028*/ 	.dword	_ZN39_INTERNAL_f17d5f67_4_k_cu_22a54575_68094cuda3std3__419piecewise_constructE
	.align		8
        /*0030*/ 	.dword	_ZN39_INTERNAL_f17d5f67_4_k_cu_22a54575_68094cuda3std3__48in_placeE
	.align		8
        /*0038*/ 	.dword	_ZN39_INTERNAL_f17d5f67_4_k_cu_22a54575_68094cuda3std6ranges3__45__cpo4swapE
	.align		8
        /*0040*/ 	.dword	_ZN39_INTERNAL_f17d5f67_4_k_cu_22a54575_68094cuda3std6ranges3__45__cpo9iter_moveE
	.align		8
        /*0048*/ 	.dword	_ZN39_INTERNAL_f17d5f67_4_k_cu_22a54575_68094cute7productE
	.align		8
        /*0050*/ 	.dword	_ZN39_INTERNAL_f17d5f67_4_k_cu_22a54575_68094cute1_E


//--------------------- .text._ZN7cutlass13device_kernelINS_4gemm6kernel13GemmUniversalIN4cute5tupleIJiiiiEEENS1_10collective13CollectiveMmaINS1_37MainloopSm90TmaGmmaWarpSpecializedFP8ILi4ENS5_IJNS4_1CILi2EEENSA_ILi1EEESC_EEENS1_35KernelTmaWarpSpecializedCooperativeEEENS5_IJNSA_ILi256EEENSA_ILi176EEENSA_ILi128EEEEEENS_12float_e4m3_tENS5_IJlSC_lEEESK_SL_NS4_8TiledMMAINS4_8MMA_AtomIJNS4_4SM904GMMA30MMA_64x16x32_F32E4M3E4M3_SS_TNILNSP_7ScaleInE1ELSR_1EEEEEENS4_6LayoutISD_NS5_IJSC_NSA_ILi0EEESV_EEEEENS5_IJNS4_10UnderscoreESY_SY_EEEEENS4_13SM90_TMA_LOADENS4_14ComposedLayoutINS4_7SwizzleILi3ELi4ELi3EEENS4_18smem_ptr_flag_bitsILi8EEENSU_INS5_IJNSA_ILi8EEESI_EEENS5_IJSI_SC_EEEEEEEvNS4_8identityENS4_23SM90_TMA_LOAD_MULTICASTES1B_vS1C_EENS_8epilogue10collective6detail29Sm90TmaWarpSpecializedAdapterINS1G_15DefaultEpilogueISK_SL_SL_NS1F_6thread17LinearCombinationISK_Li1EffLNS1K_9ScaleType4KindE0ELNS_15FloatRoundStyleE2ESK_EENS1_15EpilogueDefaultEEEEEvvEEEEvNT_6ParamsE --------------------------
	.section	.text._ZN7cutlass13device_kernelINS_4gemm6kernel13GemmUniversalIN4cute5tupleIJiiiiEEENS1_10collective13CollectiveMmaINS1_37MainloopSm90TmaGmmaWarpSpecializedFP8ILi4ENS5_IJNS4_1CILi2EEENSA_ILi1EEESC_EEENS1_35KernelTmaWarpSpecializedCooperativeEEENS5_IJNSA_ILi256EEENSA_ILi176EEENSA_ILi128EEEEEENS_12float_e4m3_tENS5_IJlSC_lEEESK_SL_NS4_8TiledMMAINS4_8MMA_AtomIJNS4_4SM904GMMA30MMA_64x16x32_F32E4M3E4M3_SS_TNILNSP_7ScaleInE1ELSR_1EEEEEENS4_6LayoutISD_NS5_IJSC_NSA_ILi0EEESV_EEEEENS5_IJNS4_10UnderscoreESY_SY_EEEEENS4_13SM90_TMA_LOADENS4_14ComposedLayoutINS4_7SwizzleILi3ELi4ELi3EEENS4_18smem_ptr_flag_bitsILi8EEENSU_INS5_IJNSA_ILi8EEESI_EEENS5_IJSI_SC_EEEEEEEvNS4_8identityENS4_23SM90_TMA_LOAD_MULTICASTES1B_vS1C_EENS_8epilogue10collective6detail29Sm90TmaWarpSpecializedAdapterINS1G_15DefaultEpilogueISK_SL_SL_NS1F_6thread17LinearCombinationISK_Li1EffLNS1K_9ScaleType4KindE0ELNS_15FloatRoundStyleE2ESK_EENS1_15EpilogueDefaultEEEEEvvEEEEvNT_6ParamsE,"ax",@progbits
	.align	128
.text._ZN7cutlass13device_kernelINS_4gemm6kernel13GemmUniversalIN4cute5tupleIJiiiiEEENS1_10collective13CollectiveMmaINS1_37MainloopSm90TmaGmmaWarpSpecializedFP8ILi4ENS5_IJNS4_1CILi2EEENSA_ILi1EEESC_EEENS1_35KernelTmaWarpSpecializedCooperativeEEENS5_IJNSA_ILi256EEENSA_ILi176EEENSA_ILi128EEEEEENS_12float_e4m3_tENS5_IJlSC_lEEESK_SL_NS4_8TiledMMAINS4_8MMA_AtomIJNS4_4SM904GMMA30MMA_64x16x32_F32E4M3E4M3_SS_TNILNSP_7ScaleInE1ELSR_1EEEEEENS4_6LayoutISD_NS5_IJSC_NSA_ILi0EEESV_EEEEENS5_IJNS4_10UnderscoreESY_SY_EEEEENS4_13SM90_TMA_LOADENS4_14ComposedLayoutINS4_7SwizzleILi3ELi4ELi3EEENS4_18smem_ptr_flag_bitsILi8EEENSU_INS5_IJNSA_ILi8EEESI_EEENS5_IJSI_SC_EEEEEEEvNS4_8identityENS4_23SM90_TMA_LOAD_MULTICASTES1B_vS1C_EENS_8epilogue10collective6detail29Sm90TmaWarpSpecializedAdapterINS1G_15DefaultEpilogueISK_SL_SL_NS1F_6thread17LinearCombinationISK_Li1EffLNS1K_9ScaleType4KindE0ELNS_15FloatRoundStyleE2ESK_EENS1_15EpilogueDefaultEEEEEvvEEEEvNT_6ParamsE:
        .type           _ZN7cutlass13device_kernelINS_4gemm6kernel13GemmUniversalIN4cute5tupleIJiiiiEEENS1_10collective13CollectiveMmaINS1_37MainloopSm90TmaGmmaWarpSpecializedFP8ILi4ENS5_IJNS4_1CILi2EEENSA_ILi1EEESC_EEENS1_35KernelTmaWarpSpecializedCooperativeEEENS5_IJNSA_ILi256EEENSA_ILi176EEENSA_ILi128EEEEEENS_12float_e4m3_tENS5_IJlSC_lEEESK_SL_NS4_8TiledMMAINS4_8MMA_AtomIJNS4_4SM904GMMA30MMA_64x16x32_F32E4M3E4M3_SS_TNILNSP_7ScaleInE1ELSR_1EEEEEENS4_6LayoutISD_NS5_IJSC_NSA_ILi0EEESV_EEEEENS5_IJNS4_10UnderscoreESY_SY_EEEEENS4_13SM90_TMA_LOADENS4_14ComposedLayoutINS4_7SwizzleILi3ELi4ELi3EEENS4_18smem_ptr_flag_bitsILi8EEENSU_INS5_IJNSA_ILi8EEESI_EEENS5_IJSI_SC_EEEEEEEvNS4_8identityENS4_23SM90_TMA_LOAD_MULTICASTES1B_vS1C_EENS_8epilogue10collective6detail29Sm90TmaWarpSpecializedAdapterINS1G_15DefaultEpilogueISK_SL_SL_NS1F_6thread17LinearCombinationISK_Li1EffLNS1K_9ScaleType4KindE0ELNS_15FloatRoundStyleE2ESK_EENS1_15EpilogueDefaultEEEEEvvEEEEvNT_6ParamsE,@function
        .size           _ZN7cutlass13device_kernelINS_4gemm6kernel13GemmUniversalIN4cute5tupleIJiiiiEEENS1_10collective13CollectiveMmaINS1_37MainloopSm90TmaGmmaWarpSpecializedFP8ILi4ENS5_IJNS4_1CILi2EEENSA_ILi1EEESC_EEENS1_35KernelTmaWarpSpecializedCooperativeEEENS5_IJNSA_ILi256EEENSA_ILi176EEENSA_ILi128EEEEEENS_12float_e4m3_tENS5_IJlSC_lEEESK_SL_NS4_8TiledMMAINS4_8MMA_AtomIJNS4_4SM904GMMA30MMA_64x16x32_F32E4M3E4M3_SS_TNILNSP_7ScaleInE1ELSR_1EEEEEENS4_6LayoutISD_NS5_IJSC_NSA_ILi0EEESV_EEEEENS5_IJNS4_10UnderscoreESY_SY_EEEEENS4_13SM90_TMA_LOADENS4_14ComposedLayoutINS4_7SwizzleILi3ELi4ELi3EEENS4_18smem_ptr_flag_bitsILi8EEENSU_INS5_IJNSA_ILi8EEESI_EEENS5_IJSI_SC_EEEEEEEvNS4_8identityENS4_23SM90_TMA_LOAD_MULTICASTES1B_vS1C_EENS_8epilogue10collective6detail29Sm90TmaWarpSpecializedAdapterINS1G_15DefaultEpilogueISK_SL_SL_NS1F_6thread17LinearCombinationISK_Li1EffLNS1K_9ScaleType4KindE0ELNS_15FloatRoundStyleE2ESK_EENS1_15EpilogueDefaultEEEEEvvEEEEvNT_6ParamsE,(.L_x_428 - _ZN7cutlass13device_kernelINS_4gemm6kernel13GemmUniversalIN4cute5tupleIJiiiiEEENS1_10collective13CollectiveMmaINS1_37MainloopSm90TmaGmmaWarpSpecializedFP8ILi4ENS5_IJNS4_1CILi2EEENSA_ILi1EEESC_EEENS1_35KernelTmaWarpSpecializedCooperativeEEENS5_IJNSA_ILi256EEENSA_ILi176EEENSA_ILi128EEEEEENS_12float_e4m3_tENS5_IJlSC_lEEESK_SL_NS4_8TiledMMAINS4_8MMA_AtomIJNS4_4SM904GMMA30MMA_64x16x32_F32E4M3E4M3_SS_TNILNSP_7ScaleInE1ELSR_1EEEEEENS4_6LayoutISD_NS5_IJSC_NSA_ILi0EEESV_EEEEENS5_IJNS4_10UnderscoreESY_SY_EEEEENS4_13SM90_TMA_LOADENS4_14ComposedLayoutINS4_7SwizzleILi3ELi4ELi3EEENS4_18smem_ptr_flag_bitsILi8EEENSU_INS5_IJNSA_ILi8EEESI_EEENS5_IJSI_SC_EEEEEEEvNS4_8identityENS4_23SM90_TMA_LOAD_MULTICASTES1B_vS1C_EENS_8epilogue10collective6detail29Sm90TmaWarpSpecializedAdapterINS1G_15DefaultEpilogueISK_SL_SL_NS1F_6thread17LinearCombinationISK_Li1EffLNS1K_9ScaleType4KindE0ELNS_15FloatRoundStyleE2ESK_EENS1_15EpilogueDefaultEEEEEvvEEEEvNT_6ParamsE)
        .other          _ZN7cutlass13device_kernelINS_4gemm6kernel13GemmUniversalIN4cute5tupleIJiiiiEEENS1_10collective13CollectiveMmaINS1_37MainloopSm90TmaGmmaWarpSpecializedFP8ILi4ENS5_IJNS4_1CILi2EEENSA_ILi1EEESC_EEENS1_35KernelTmaWarpSpecializedCooperativeEEENS5_IJNSA_ILi256EEENSA_ILi176EEENSA_ILi128EEEEEENS_12float_e4m3_tENS5_IJlSC_lEEESK_SL_NS4_8TiledMMAINS4_8MMA_AtomIJNS4_4SM904GMMA30MMA_64x16x32_F32E4M3E4M3_SS_TNILNSP_7ScaleInE1ELSR_1EEEEEENS4_6LayoutISD_NS5_IJSC_NSA_ILi0EEESV_EEEEENS5_IJNS4_10UnderscoreESY_SY_EEEEENS4_13SM90_TMA_LOADENS4_14ComposedLayoutINS4_7SwizzleILi3ELi4ELi3EEENS4_18smem_ptr_flag_bitsILi8EEENSU_INS5_IJNSA_ILi8EEESI_EEENS5_IJSI_SC_EEEEEEEvNS4_8identityENS4_23SM90_TMA_LOAD_MULTICASTES1B_vS1C_EENS_8epilogue10collective6detail29Sm90TmaWarpSpecializedAdapterINS1G_15DefaultEpilogueISK_SL_SL_NS1F_6thread17LinearCombinationISK_Li1EffLNS1K_9ScaleType4KindE0ELNS_15FloatRoundStyleE2ESK_EENS1_15EpilogueDefaultEEEEEvvEEEEvNT_6ParamsE,@"STO_CUDA_ENTRY STV_DEFAULT"
_ZN7cutlass13device_kernelINS_4gemm6kernel13GemmUniversalIN4cute5tupleIJiiiiEEENS1_10collective13CollectiveMmaINS1_37MainloopSm90TmaGmmaWarpSpecializedFP8ILi4ENS5_IJNS4_1CILi2EEENSA_ILi1EEESC_EEENS1_35KernelTmaWarpSpecializedCooperativeEEENS5_IJNSA_ILi256EEENSA_ILi176EEENSA_ILi128EEEEEENS_12float_e4m3_tENS5_IJlSC_lEEESK_SL_NS4_8TiledMMAINS4_8MMA_AtomIJNS4_4SM904GMMA30MMA_64x16x32_F32E4M3E4M3_SS_TNILNSP_7ScaleInE1ELSR_1EEEEEENS4_6LayoutISD_NS5_IJSC_NSA_ILi0EEESV_EEEEENS5_IJNS4_10UnderscoreESY_SY_EEEEENS4_13SM90_TMA_LOADENS4_14ComposedLayoutINS4_7SwizzleILi3ELi4ELi3EEENS4_18smem_ptr_flag_bitsILi8EEENSU_INS5_IJNSA_ILi8EEESI_EEENS5_IJSI_SC_EEEEEEEvNS4_8identityENS4_23SM90_TMA_LOAD_MULTICASTES1B_vS1C_EENS_8epilogue10collective6detail29Sm90TmaWarpSpecializedAdapterINS1G_15DefaultEpilogueISK_SL_SL_NS1F_6thread17LinearCombinationISK_Li1EffLNS1K_9ScaleType4KindE0ELNS_15FloatRoundStyleE2ESK_EENS1_15EpilogueDefaultEEEEEvvEEEEvNT_6ParamsE:
[----:B------:R-:W0:Y:S02]  /*0000*/  LDC R1, c[0x0][0x28] ;  /* 0x00000a00ff017b82 */ /* 0x000e240000000800 */
[----:B0-----:R-:W-:Y:S01]  /*0010*/  VIADD R1, R1, 0xfffffd60 ;  /* 0xfffffd6001017836 */ /* 0x001fe20000000000 */
[----:B------:R-:W0:Y:S01]  /*0020*/  S2R R4, SR_TID.X ;  /* 0x0000000000047919 */ /* 0x000e220000002100 */
[----:B------:R-:W-:Y:S01]  /*0030*/  ELECT P0, URZ, PT ;  /* 0x00000000003f782f */ /* 0x000fe20003800000 */
[----:B------:R-:W-:Y:S01]  /*0040*/  BSSY B0, `(.L_x_0) ;  /* 0x0000015000007945 */ /* 0x000fe20003800000 */
[--C-:B0-----:R-:W-:Y:S02]  /*0050*/  SHF.R.U32.HI R0, RZ, 0x5, R4.reuse ;  /* 0x00000005ff007819 */ /* 0x101fe40000011604 */
[----:B------:R-:W-:-:S03]  /*0060*/  SHF.R.U32.HI R2, RZ, 0x7, R4 ;  /* 0x00000007ff027819 */ /* 0x000fc60000011604 */
[----:B------:R-:W0:Y:S04]  /*0070*/  SHFL.IDX PT, R3, R0, RZ, 0x1f ;  /* 0x00001fff00037589 */ /* 0x000e2800000e0000 */
[----:B------:R-:W1:Y:S01]  /*0080*/  SHFL.IDX PT, R2, R2, RZ, 0x1f ;  /* 0x00001fff02027589 */ /* 0x000e6200000e0000 */
[----:B0-----:R-:W-:Y:S02]  /*0090*/  R2UR UR4, R3 ;  /* 0x00000000030472ca */ /* 0x001fe400000e0000 */
[----:B-1----:R-:W-:-:S11]  /*00a0*/  R2UR UR6, R2 ;  /* 0x00000000020672ca */ /* 0x002fd600000e0000 */
[----:B------:R-:W-:Y:S02]  /*00b0*/  USHF.R.S32.HI UR5, URZ, 0x1f, UR4 ;  /* 0x0000001f3f057899 */ /* 0x000fe40008011404 */
[----:B------:R-:W-:Y:S02]  /*00c0*/  ISETP.NE.OR P0, PT, RZ, UR4, !P0 ;  /* 0x00000004ff007c0c */ /* 0x000fe4000c705670 */
[----:B------:R-:W-:-:S04]  /*00d0*/  ULEA.HI UR5, UR5, UR4, URZ, 0x2 ;  /* 0x0000000405057291 */ /* 0x000fc8000f8f103f */
[----:B------:R-:W-:-:S04]  /*00e0*/  ULOP3.LUT UR5, UR5, 0xfffffffc, URZ, 0xc0, !UPT ;  /* 0xfffffffc05057892 */ /* 0x000fc8000f8ec03f */
[----:B------:R-:W-:-:S03]  /*00f0*/  UIADD3 UR8, UR4, -UR5, URZ ;  /* 0x8000000504087290 */ /* 0x000fc6000fffe03f */
[----:B------:R-:W-:Y:S09]  /*0100*/  @P0 BRA `(.L_x_1) ;  /* 0x0000000000200947 */ /* 0x000ff20003800000 */
[----:B------:R-:W-:Y:S02]  /*0110*/  ULDC.64 UR4, c[0x0][0x198] ;  /* 0x0000660000047ab9 */ /* 0x000fe40000000a00 */
[----:B------:R-:W-:Y:S02]  /*0120*/  UIADD3 UR10, UP0, UR4, 0xf0, URZ ;  /* 0x000000f0040a7890 */ /* 0x000fe4000ff1e03f */
[----:B------:R-:W-:Y:S02]  /*0130*/  UIADD3 UR4, UP1, UR4, 0x1f0, URZ ;  /* 0x000001f004047890 */ /* 0x000fe4000ff3e03f */
[----:B------:R-:W-:Y:S02]  /*0140*/  UIADD3.X UR11, URZ, UR5, URZ, UP0, !UPT ;  /* 0x000000053f0b7290 */ /* 0x000fe400087fe43f */
[----:B------:R-:W-:-:S07]  /*0150*/  UIADD3.X UR5, URZ, UR5, URZ, UP1, !UPT ;  /* 0x000000053f057290 */ /* 0x000fce0008ffe43f */
[----:B------:R0:W-:Y:S02]  /*0160*/  UTMACCTL.PF [UR10] ;  /* 0x000000000a0079b9 */ /* 0x0001e40008040000 */
[----:B------:R0:W-:Y:S02]  /*0170*/  UTMACCTL.PF [UR4] ;  /* 0x00000000040079b9 */ /* 0x0001e40008040000 */
[----:B0-----:R-:W-:Y:S01]  /*0180*/  NOP ;  /* 0x0000000000007918 */ /* 0x001fe20000000000 */
.L_x_1:
[----:B------:R-:W-:Y:S05]  /*0190*/  BSYNC B0 ;  /* 0x0000000000007941 */ /* 0x000fea0003800000 */
.L_x_0:
[----:B------:R-:W-:Y:S01]  /*01a0*/  UISETP.NE.AND UP0, UPT, UR8, 0x3, UPT ;  /* 0x000000030800788c */ /* 0x000fe2000bf05270 */
[----:B------:R-:W0:Y:S01]  /*01b0*/  SHFL.IDX PT, R3, R0, RZ, 0x1f ;  /* 0x00001fff00037589 */ /* 0x000e2200000e0000 */
[----:B------:R-:W-:Y:S02]  /*01c0*/  UIADD3 UR10, UR6, -0x1, URZ ;  /* 0xffffffff060a7890 */ /* 0x000fe4000fffe03f */
[----:B------:R-:W-:Y:S01]  /*01d0*/  ISETP.NE.AND P1, PT, RZ, UR6, PT ;  /* 0x00000006ff007c0c */ /* 0x000fe2000bf25270 */
[----:B------:R-:W-:Y:S02]  /*01e0*/  UISETP.EQ.OR UP0, UPT, UR8, URZ, !UP0 ;  /* 0x0000003f0800728c */ /* 0x000fe4000c702670 */
[----:B------:R-:W-:Y:S02]  /*01f0*/  UISETP.GE.U32.AND UP1, UPT, UR10, 0x2, UPT ;  /* 0x000000020a00788c */ /* 0x000fe4000bf26070 */
[----:B------:R-:W-:-:S04]  /*0200*/  UISETP.EQ.AND UP0, UPT, UR6, URZ, UP0 ;  /* 0x0000003f0600728c */ /* 0x000fc80008702270 */
[----:B------:R-:W-:-:S04]  /*0210*/  USEL UR4, URZ, 0x1, !UP0 ;  /* 0x000000013f047887 */ /* 0x000fc8000c000000 */
[----:B------:R-:W-:-:S06]  /*0220*/  USEL UR4, UR4, 0x2, UP1 ;  /* 0x0000000204047887 */ /* 0x000fcc0008800000 */
[----:B------:R-:W-:Y:S01]  /*0230*/  IMAD.U32 R2, RZ, RZ, UR4 ;  /* 0x00000004ff027e24 */ /* 0x000fe2000f8e00ff */
[----:B0-----:R-:W-:-:S04]  /*0240*/  ISETP.NE.AND P0, PT, R3, RZ, PT ;  /* 0x000000ff0300720c */ /* 0x001fc80003f05270 */
[----:B------:R0:W-:Y:S09]  /*0250*/  STL [R1+0x1fc], R2 ;  /* 0x0001fc0201007387 */ /* 0x0001f20000100800 */
[----:B0-----:R-:W-:Y:S05]  /*0260*/  @P0 BRA `(.L_x_2) ;  /* 0x0000000000580947 */ /* 0x001fea0003800000 */
[----:B------:R-:W0:Y:S01]  /*0270*/  S2UR UR9, SR_CgaCtaId ;  /* 0x00000000000979c3 */ /* 0x000e220000008800 */
[----:B------:R-:W-:Y:S01]  /*0280*/  UMOV UR4, 0x400 ;  /* 0x0000040000047882 */ /* 0x000fe20000000000 */
[----:B------:R-:W-:Y:S01]  /*0290*/  UMOV UR5, 0x1 ;  /* 0x0000000100057882 */ /* 0x000fe20000000000 */
[----:B------:R-:W-:Y:S01]  /*02a0*/  UMOV UR6, 0x4 ;  /* 0x0000000400067882 */ /* 0x000fe20000000000 */
[----:B------:R-:W-:Y:S01]  /*02b0*/  ELECT P0, URZ, PT ;  /* 0x00000000003f782f */ /* 0x000fe20003800000 */
[----:B------:R-:W-:-:S04]  /*02c0*/  UIADD3 UR6, -UR6, 0x100000, URZ ;  /* 0x0010000006067890 */ /* 0x000fc8000fffe13f */
[----:B------:R-:W-:Y:S02]  /*02d0*/  USHF.L.U32 UR7, UR6, 0xb, URZ ;  /* 0x0000000b06077899 */ /* 0x000fe4000800063f */
[----:B------:R-:W-:Y:S02]  /*02e0*/  USHF.L.U32 UR6, UR6, 0x1, URZ ;  /* 0x0000000106067899 */ /* 0x000fe4000800063f */
[----:B0-----:R-:W-:Y:S02]  /*02f0*/  ULEA UR9, UR9, UR4, 0x18 ;  /* 0x0000000409097291 */ /* 0x001fe4000f8ec03f */
[----:B------:R-:W-:-:S04]  /*0300*/  UIADD3 UR4, -UR5, 0x100000, URZ ;  /* 0x0010000005047890 */ /* 0x000fc8000fffe13f */
[----:B------:R-:W-:Y:S02]  /*0310*/  USHF.L.U32 UR5, UR4, 0xb, URZ ;  /* 0x0000000b04057899 */ /* 0x000fe4000800063f */
[----:B------:R-:W-:Y:S01]  /*0320*/  USHF.L.U32 UR4, UR4, 0x1, URZ ;  /* 0x0000000104047899 */ /* 0x000fe2000800063f */
[----:B------:R-:W0:Y:S11]  /*0330*/  FENCE.VIEW.ASYNC.S ;  /* 0x00000000000073c6 */ /* 0x000e360000000000 */
[----:B0-----:R0:W1:Y:S01]  /*0340*/  SYNCS.EXCH.64 URZ, [UR9], UR4 ;  /* 0x00000004093f75b2 */ /* 0x0010620008000100 */
[----:B------:R0:W2:Y:S01]  /*0350*/  SYNCS.EXCH.64 URZ, [UR9+0x20], UR6 ;  /* 0x00002006093f75b2 */ /* 0x0000a20008000100 */
[----:B------:R0:W3:Y:S01]  /*0360*/  SYNCS.EXCH.64 URZ, [UR9+0x8], UR4 ;  /* 0x00000804093f75b2 */ /* 0x0000e20008000100 */
[----:B------:R0:W4:Y:S01]  /*0370*/  SYNCS.EXCH.64 URZ, [UR9+0x28], UR6 ;  /* 0x00002806093f75b2 */ /* 0x0001220008000100 */
[----:B------:R0:W0:Y:S01]  /*0380*/  SYNCS.EXCH.64 URZ, [UR9+0x10], UR4 ;  /* 0x00001004093f75b2 */ /* 0x0000220008000100 */
[----:B------:R0:W0:Y:S01]  /*0390*/  SYNCS.EXCH.64 URZ, [UR9+0x30], UR6 ;  /* 0x00003006093f75b2 */ /* 0x0000220008000100 */
[----:B------:R0:W0:Y:S01]  /*03a0*/  SYNCS.EXCH.64 URZ, [UR9+0x18], UR4 ;  /* 0x00001804093f75b2 */ /* 0x0000220008000100 */
[----:B------:R0:W0:Y:S01]  /*03b0*/  SYNCS.EXCH.64 URZ, [UR9+0x38], UR6 ;  /* 0x00003806093f75b2 */ /* 0x0000220008000100 */
[----:B------:R-:W-:Y:S01]  /*03c0*/  NOP ;  /* 0x0000000000007918 */ /* 0x000fe20000000000 */
.L_x_2:
[----:B------:R-:W-:Y:S01]  /*03d0*/  SHF.R.S32.HI R2, RZ, 0x1f, R4 ;  /* 0x0000001fff027819 */ /* 0x000fe20000011404 */
[----:B------:R-:W5:Y:S01]  /*03e0*/  SHFL.IDX PT, R0, R0, RZ, 0x1f ;  /* 0x00001fff00007589 */ /* 0x000f6200000e0000 */
[----:B0-----:R-:W0:Y:S01]  /*03f0*/  S2UR UR9, SR_CTAID.X ;  /* 0x00000000000979c3 */ /* 0x001e220000002500 */
[----:B------:R-:W-:Y:S02]  /*0400*/  ELECT P0, URZ, PT ;  /* 0x00000000003f782f */ /* 0x000fe40003800000 */
[----:B------:R-:W-:Y:S01]  /*0410*/  LEA.HI R2, R2, R4, RZ, 0x7 ;  /* 0x0000000402027211 */ /* 0x000fe200078f38ff */
[----:B------:R-:W-:Y:S01]  /*0420*/  ULDC UR4, c[0x0][0x150] ;  /* 0x0000540000047ab9 */ /* 0x000fe20000000800 */
[----:B------:R-:W-:Y:S01]  /*0430*/  SHF.R.S32.HI R6, RZ, 0x1f, R3 ;  /* 0x0000001fff067819 */ /* 0x000fe20000011403 */
[----:B------:R-:W-:Y:S01]  /*0440*/  NOP ;  /* 0x0000000000007918 */ /* 0x000fe20000000000 */
[----:B------:R-:W-:Y:S01]  /*0450*/  LOP3.LUT R2, R2, 0xffffff80, RZ, 0xc0, !PT ;  /* 0xffffff8002027812 */ /* 0x000fe200078ec0ff */
[----:B------:R-:W-:Y:S01]  /*0460*/  NOP ;  /* 0x0000000000007918 */ /* 0x000fe20000000000 */
[----:B------:R-:W-:Y:S01]  /*0470*/  LEA.HI R6, R6, R3, RZ, 0x2 ;  /* 0x0000000306067211 */ /* 0x000fe200078f10ff */
[----:B------:R-:W1:Y:S02]  /*0480*/  LDC R8, c[0x0][0x144] ;  /* 0x00005100ff087b82 */ /* 0x000e640000000800 */
[----:B------:R-:W-:Y:S01]  /*0490*/  IMAD.IADD R4, R4, 0x1, -R2 ;  /* 0x0000000104047824 */ /* 0x000fe200078e0a02 */
[----:B------:R-:W-:Y:S01]  /*04a0*/  LOP3.LUT R6, R6, 0x3ffffffc, RZ, 0xc0, !PT ;  /* 0x3ffffffc06067812 */ /* 0x000fe200078ec0ff */
[----:B------:R-:W2:Y:S03]  /*04b0*/  S2R R2, SR_CTAID.Y ;  /* 0x0000000000027919 */ /* 0x000ea60000002600 */
[----:B------:R-:W-:Y:S01]  /*04c0*/  SHF.R.S32.HI R5, RZ, 0x1f, R4 ;  /* 0x0000001fff057819 */ /* 0x000fe20000011404 */
[----:B------:R-:W-:Y:S01]  /*04d0*/  IMAD.IADD R6, R3, 0x1, -R6 ;  /* 0x0000000103067824 */ /* 0x000fe200078e0a06 */
[----:B------:R-:W3:Y:S02]  /*04e0*/  LDC R11, c[0x0][0x148] ;  /* 0x00005200ff0b7b82 */ /* 0x000ee40000000800 */
[----:B------:R-:W-:-:S02]  /*04f0*/  LEA.HI R5, R5, R4, RZ, 0x3 ;  /* 0x0000000405057211 */ /* 0x000fc400078f18ff */
[----:B-----5:R-:W-:Y:S02]  /*0500*/  ISETP.NE.OR P0, PT, R0, RZ, !P0 ;  /* 0x000000ff0000720c */ /* 0x020fe40004705670 */
[--C-:B------:R-:W-:Y:S02]  /*0510*/  SHF.R.S32.HI R0, RZ, 0x3, R5.reuse ;  /* 0x00000003ff007819 */ /* 0x100fe40000011405 */
[----:B------:R-:W-:Y:S02]  /*0520*/  SHF.R.S32.HI R5, RZ, 0x1f, R5 ;  /* 0x0000001fff057819 */ /* 0x000fe40000011405 */
[----:B0-----:R-:W-:Y:S02]  /*0530*/  I2FP.F32.U32 R7, UR9 ;  /* 0x0000000900077c45 */ /* 0x001fe40008201000 */
[----:B------:R-:W-:-:S03]  /*0540*/  LEA.HI R5, R5, R0, RZ, 0x2 ;  /* 0x0000000005057211 */ /* 0x000fc600078f10ff */
[----:B------:R-:W-:Y:S01]  /*0550*/  FMUL R7, R7, UR4 ;  /* 0x0000000407077c20 */ /* 0x000fe20008400000 */
[----:B------:R-:W-:Y:S01]  /*0560*/  LOP3.LUT R5, R5, 0xfffffffc, RZ, 0xc0, !PT ;  /* 0xfffffffc05057812 */ /* 0x000fe200078ec0ff */
[----:B------:R-:W-:Y:S01]  /*0570*/  VOTEU.ALL UP0, P0 ;  /* 0x00000000003f7886 */ /* 0x000fe20000000000 */
[----:B------:R-:W-:Y:S01]  /*0580*/  ULDC UR4, c[0x0][0x154] ;  /* 0x0000550000047ab9 */ /* 0x000fe20000000800 */
[----:B------:R-:W-:Y:S02]  /*0590*/  VOTEU.ALL UP1, P0 ;  /* 0x00000000003f7886 */ /* 0x000fe40000020000 */
[----:B------:R-:W0:Y:S01]  /*05a0*/  F2I.U32.TRUNC.NTZ R7, R7 ;  /* 0x0000000700077305 */ /* 0x000e22000020f000 */
[----:B------:R-:W-:Y:S01]  /*05b0*/  IMAD.IADD R5, R0, 0x1, -R5 ;  /* 0x0000000100057824 */ /* 0x000fe200078e0a05 */
[----:B------:R-:W5:Y:S01]  /*05c0*/  @!UP0 S2UR UR7, SR_CgaCtaId ;  /* 0x00000000000789c3 */ /* 0x000f620000008800 */
[----:B------:R-:W-:Y:S02]  /*05d0*/  @!UP0 UMOV UR6, 0x400 ;  /* 0x0000040000068882 */ /* 0x000fe40000000000 */
[----:B------:R-:W-:Y:S01]  /*05e0*/  IMAD R5, R6, 0x4, R5 ;  /* 0x0000000406057824 */ /* 0x000fe200078e0205 */
[----:B--2---:R-:W-:-:S04]  /*05f0*/  I2FP.F32.U32 R9, R2 ;  /* 0x0000000200097245 */ /* 0x004fc80000201000 */
[----:B------:R-:W-:Y:S01]  /*0600*/  LEA.HI R0, R5, R5, RZ, 0x1 ;  /* 0x0000000505007211 */ /* 0x000fe200078f08ff */
[----:B------:R-:W-:Y:S01]  /*0610*/  FMUL R9, R9, UR4 ;  /* 0x0000000409097c20 */ /* 0x000fe20008400000 */
[----:B------:R-:W-:Y:S02]  /*0620*/  UMOV UR4, 0x20 ;  /* 0x0000002000047882 */ /* 0x000fe40000000000 */
[----:B------:R-:W-:Y:S01]  /*0630*/  LOP3.LUT R6, R0, 0xfffffffe, RZ, 0xc0, !PT ;  /* 0xfffffffe00067812 */ /* 0x000fe200078ec0ff */
[----:B0-----:R-:W-:Y:S01]  /*0640*/  IMAD.MOV R13, RZ, RZ, -R7 ;  /* 0x000000ffff0d7224 */ /* 0x001fe200078e0a07 */
[----:B------:R-:W-:-:S04]  /*0650*/  @!UP0 UIADD3 UR4, -UR4, 0x100000, URZ ;  /* 0x0010000004048890 */ /* 0x000fc8000fffe13f */
[----:B------:R-:W-:Y:S02]  /*0660*/  @!UP0 USHF.L.U32 UR5, UR4, 0xb, URZ ;  /* 0x0000000b04058899 */ /* 0x000fe4000800063f */
[----:B------:R-:W-:Y:S01]  /*0670*/  @!UP0 USHF.L.U32 UR4, UR4, 0x1, URZ ;  /* 0x0000000104048899 */ /* 0x000fe2000800063f */
[----:B------:R-:W0:Y:S01]  /*0680*/  F2I.U32.TRUNC.NTZ R9, R9 ;  /* 0x0000000900097305 */ /* 0x000e22000020f000 */
[----:B-1----:R-:W-:Y:S02]  /*0690*/  IMAD R0, R8, R13, UR9 ;  /* 0x0000000908007e24 */ /* 0x002fe4000f8e020d */
[C---:B------:R-:W-:Y:S02]  /*06a0*/  IMAD.IADD R7, R5.reuse, 0x1, -R6 ;  /* 0x0000000105077824 */ /* 0x040fe400078e0a06 */
[----:B------:R-:W-:-:S03]  /*06b0*/  IMAD.SHL.U32 R6, R5, 0x4, RZ ;  /* 0x0000000405067824 */ /* 0x000fc600078e00ff */
[----:B------:R-:W-:Y:S01]  /*06c0*/  ISETP.NE.AND P2, PT, R7, R0, PT ;  /* 0x000000000700720c */ /* 0x000fe20003f45270 */
[----:B-----5:R-:W-:Y:S01]  /*06d0*/  @!UP0 ULEA UR6, UR7, UR6, 0x18 ;  /* 0x0000000607068291 */ /* 0x020fe2000f8ec03f */
[----:B------:R-:W-:Y:S01]  /*06e0*/  LOP3.LUT R10, R5, 0xc, R6, 0x78, !PT ;  /* 0x0000000c050a7812 */ /* 0x000fe200078e7806 */
[----:B------:R-:W1:Y:S01]  /*06f0*/  LDC R7, c[0x0][0x140] ;  /* 0x00005000ff077b82 */ /* 0x000e620000000800 */
[----:B------:R-:W-:Y:S01]  /*0700*/  VOTEU.ALL UP0, P0 ;  /* 0x00000000003f7886 */ /* 0x000fe20000000000 */
[----:B------:R-:W-:Y:S01]  /*0710*/  LOP3.LUT P0, RZ, R4, 0x7, RZ, 0xc0, !PT ;  /* 0x0000000704ff7812 */ /* 0x000fe2000780c0ff */
[----:B0-----:R-:W-:Y:S01]  /*0720*/  IMAD.MOV R12, RZ, RZ, -R9 ;  /* 0x000000ffff0c7224 */ /* 0x001fe200078e0a09 */
[----:B------:R0:W-:Y:S01]  /*0730*/  STL [R1+0x1f8], R10 ;  /* 0x0001f80a01007387 */ /* 0x0001e20000100800 */
[----:B------:R-:W-:Y:S01]  /*0740*/  IMAD.MOV.U32 R4, RZ, RZ, 0x1 ;  /* 0x00000001ff047424 */ /* 0x000fe200078e00ff */
[----:B------:R-:W-:Y:S01]  /*0750*/  ISETP.LT.U32.AND P0, PT, R10, 0x2, !P0 ;  /* 0x000000020a00780c */ /* 0x000fe20004701070 */
[----:B---3--:R-:W-:-:S03]  /*0760*/  IMAD R6, R11, R12, R2 ;  /* 0x0000000c0b067224 */ /* 0x008fc600078e0202 */
[----:B------:R-:W-:Y:S01]  /*0770*/  @P2 LEA.HI R5, R10, R10, RZ, 0x1 ;  /* 0x0000000a0a052211 */ /* 0x000fe200078f08ff */
[----:B------:R-:W2:Y:S02]  /*0780*/  FENCE.VIEW.ASYNC.S ;  /* 0x00000000000073c6 */ /* 0x000ea40000000000 */
[----:B--2---:R0:W2:Y:S01]  /*0790*/  @!UP0 SYNCS.EXCH.64 URZ, [UR6+0x50], UR4 ;  /* 0x00005004063f85b2 */ /* 0x0040a20008000100 */
[----:B------:R-:W-:-:S04]  /*07a0*/  @P2 SHF.R.S32.HI R5, RZ, 0x1, R5 ;  /* 0x00000001ff052819 */ /* 0x000fc80000011405 */
[----:B------:R-:W-:Y:S02]  /*07b0*/  @P2 ISETP.NE.AND P3, PT, R5, R6, PT ;  /* 0x000000060500220c */ /* 0x000fe40003f65270 */
[----:B------:R-:W-:Y:S02]  /*07c0*/  SEL R5, RZ, 0x1, !P0 ;  /* 0x00000001ff057807 */ /* 0x000fe40004000000 */
[----:B------:R-:W-:Y:S02]  /*07d0*/  @P2 SEL R4, RZ, 0x1, P3 ;  /* 0x00000001ff042807 */ /* 0x000fe40001800000 */
[----:B-1----:R-:W-:Y:S02]  /*07e0*/  ISETP.EQ.U32.AND P5, PT, R7, 0x1, PT ;  /* 0x000000010700780c */ /* 0x002fe40003fa2070 */
[----:B------:R-:W-:Y:S01]  /*07f0*/  LOP3.LUT R4, R4, R5, RZ, 0xc0, !PT ;  /* 0x0000000504047212 */ /* 0x000fe200078ec0ff */
[----:B------:R0:W1:Y:S01]  /*0800*/  @!UP1 SYNCS.EXCH.64 URZ, [UR6+0x58], UR4 ;  /* 0x00005804063f95b2 */ /* 0x0000620008000100 */
[----:B------:R-:W-:-:S03]  /*0810*/  NOP ;  /* 0x0000000000007918 */ /* 0x000fc60000000000 */
[----:B------:R0:W-:Y:S06]  /*0820*/  STL [R1+0x1f4], R4 ;  /* 0x0001f40401007387 */ /* 0x0001ec0000100800 */
[----:B--2---:R-:W-:Y:S05]  /*0830*/  @!P5 BRA `(.L_x_3) ;  /* 0x000000000008d947 */ /* 0x004fea0003800000 */
[----:B-1--4-:R-:W-:Y:S01]  /*0840*/  UCGABAR_ARV ;  /* 0x00000000000079c7 */ /* 0x012fe20008000000 */
[----:B------:R-:W-:Y:S05]  /*0850*/  BRA `(.L_x_4) ;  /* 0x0000000000047947 */ /* 0x000fea0003800000 */
.L_x_3:
[----:B-1--4-:R-:W-:Y:S01]  /*0860*/  NOP ;  /* 0x0000000000007918 */ /* 0x012fe20000000000 */
.L_x_4:
[----:B------:R-:W1:Y:S01]  /*0870*/  LDC R3, c[0x0][0x65c] ;  /* 0x00019700ff037b82 */ /* 0x000e620000000800 */
[----:B0-----:R-:W-:Y:S02]  /*0880*/  IMAD.U32 R4, RZ, RZ, UR9 ;  /* 0x00000009ff047e24 */ /* 0x001fe4000f8e00ff */
[----:B------:R-:W-:Y:S01]  /*0890*/  IMAD.MOV.U32 R5, RZ, RZ, RZ ;  /* 0x000000ffff057224 */ /* 0x000fe200078e00ff */
[----:B-1----:R-:W-:-:S13]  /*08a0*/  ISETP.NE.AND P4, PT, R3, 0x1, PT ;  /* 0x000000010300780c */ /* 0x002fda0003f85270 */
[----:B------:R-:W0:Y:S01]  /*08b0*/  @P4 LDC R7, c[0x0][0x10] ;  /* 0x00000400ff074b82 */ /* 0x000e220000000800 */
[----:B------:R-:W-:Y:S02]  /*08c0*/  @P4 IMAD.MOV.U32 R3, RZ, RZ, RZ ;  /* 0x000000ffff034224 */ /* 0x000fe400078e00ff */
[----:B------:R-:W-:-:S05]  /*08d0*/  @P4 IMAD.MOV.U32 R13, RZ, RZ, RZ ;  /* 0x000000ffff0d4224 */ /* 0x000fca00078e00ff */
[----:B------:R-:W1:Y:S01]  /*08e0*/  @!P4 LDC R9, c[0x0][0xc] ;  /* 0x00000300ff09cb82 */ /* 0x000e620000000800 */
[----:B0-----:R-:W-:-:S04]  /*08f0*/  @P4 IMAD.WIDE.U32 R6, R7, UR9, R2 ;  /* 0x0000000907064c25 */ /* 0x001fc8000f8e0002 */
[----:B------:R-:W-:Y:S02]  /*0900*/  @P4 IMAD.MOV.U32 R10, RZ, RZ, R6 ;  /* 0x000000ffff0a4224 */ /* 0x000fe400078e0006 */
[----:B------:R-:W-:Y:S02]  /*0910*/  @P4 IMAD.IADD R15, R7, 0x1, R13 ;  /* 0x00000001070f4824 */ /* 0x000fe400078e020d */
[----:B-1----:R-:W-:-:S04]  /*0920*/  @!P4 IMAD.WIDE.U32 R4, R2, R9, R4 ;  /* 0x000000090204c225 */ /* 0x002fc800078e0004 */
[----:B------:R-:W-:Y:S02]  /*0930*/  @!P4 IMAD.MOV.U32 R10, RZ, RZ, R4 ;  /* 0x000000ffff0ac224 */ /* 0x000fe400078e0004 */
[----:B------:R-:W-:-:S03]  /*0940*/  @!P4 IMAD.MOV.U32 R15, RZ, RZ, R5 ;  /* 0x000000ffff0fc224 */ /* 0x000fc600078e0005 */
[----:B------:R0:W-:Y:S04]  /*0950*/  STL [R1+0x208], R10 ;  /* 0x0002080a01007387 */ /* 0x0001e80000100800 */
[----:B------:R0:W-:Y:S01]  /*0960*/  STL [R1+0x200], R15 ;  /* 0x0002000f01007387 */ /* 0x0001e20000100800 */
[----:B------:R-:W-:Y:S05]  /*0970*/  @!P5 BRA `(.L_x_5) ;  /* 0x00000000000cd947 */ /* 0x000fea0003800000 */
[----:B------:R-:W-:Y:S01]  /*0980*/  UCGABAR_WAIT ;  /* 0x0000000000007dc7 */ /* 0x000fe20008000000 */
[----:B------:R-:W-:Y:S01]  /*0990*/  CCTL.IVALL ;  /* 0x00000000ff00798f */ /* 0x000fe20002000000 */
[----:B------:R-:W-:Y:S05]  /*09a0*/  BRA `(.L_x_6) ;  /* 0x0000000000047947 */ /* 0x000fea0003800000 */
.L_x_5:
[----:B------:R-:W-:Y:S06]  /*09b0*/  BAR.SYNC.DEFER_BLOCKING 0x0 ;  /* 0x0000000000007b1d */ /* 0x000fec0000010000 */
.L_x_6:
[----:B------:R-:W-:Y:S05]  /*09c0*/  @!P1 BRA `(.L_x_7) ;  /* 0x0000018400809947 */ /* 0x000fea0003800000 */
[----:B------:R-:W-:-:S06]  /*09d0*/  UISETP.GT.U32.AND UP0, UPT, UR10, 0x1, UPT ;  /* 0x000000010a00788c */ /* 0x000fcc000bf04070 */
[----:B------:R-:W-:-:S13]  /*09e0*/  PLOP3.LUT P0, PT, PT, PT, UP0, 0x80, 0x0 ;  /* 0x000000000000781c */ /* 0x000fda0003f0f008 */
[----:B------:R-:W-:Y:S05]  /*09f0*/  @P0 EXIT ;  /* 0x000000000000094d */ /* 0x000fea0003800000 */
[----:B------:R-:W-:Y:S01]  /*0a00*/  IMAD.MOV.U32 R5, RZ, RZ, -0x1 ;  /* 0xffffffffff057424 */ /* 0x000fe200078e00ff */
[----:B------:R-:W-:Y:S01]  /*0a10*/  ULDC.64 UR4, c[0x0][0x650] ;  /* 0x0001940000047ab9 */ /* 0x000fe20000000a00 */
[----:B------:R-:W-:Y:S01]  /*0a20*/  IMAD.MOV.U32 R6, RZ, RZ, -0x1 ;  /* 0xffffffffff067424 */ /* 0x000fe200078e00ff */
[----:B------:R-:W-:Y:S01]  /*0a30*/  ISETP.GE.U32.AND P0, PT, R10, UR4, PT ;  /* 0x000000040a007c0c */ /* 0x000fe2000bf06070 */
[----:B------:R-:W-:Y:S01]  /*0a40*/  UMOV UR4, 0xffffffff ;  /* 0xffffffff00047882 */ /* 0x000fe20000000000 */
[----:B------:R1:W-:Y:S01]  /*0a50*/  STL [R1+0x21c], R5 ;  /* 0x00021c0501007387 */ /* 0x0003e20000100800 */
[----:B------:R-:W-:Y:S02]  /*0a60*/  PRMT R4, RZ, 0x7610, R4 ;  /* 0x00007610ff047816 */ /* 0x000fe40000000004 */
[----:B------:R-:W-:Y:S01]  /*0a70*/  ISETP.GE.U32.AND.EX P0, PT, R15, UR5, PT, P0 ;  /* 0x000000050f007c0c */ /* 0x000fe2000bf06100 */
[----:B------:R2:W-:Y:S01]  /*0a80*/  STL [R1+0x218], R6 ;  /* 0x0002180601007387 */ /* 0x0005e20000100800 */
[----:B-1----:R-:W-:-:S05]  /*0a90*/  IMAD.U32 R5, RZ, RZ, UR4 ;  /* 0x00000004ff057e24 */ /* 0x002fca000f8e00ff */
[----:B------:R2:W-:Y:S06]  /*0aa0*/  STL [R1+0x210], R5 ;  /* 0x0002100501007387 */ /* 0x0005ec0000100800 */
[----:B------:R-:W-:Y:S05]  /*0ab0*/  @P0 BRA `(.L_x_8) ;  /* 0x0000000400440947 */ /* 0x000fea0003800000 */
[----:B------:R-:W-:Y:S01]  /*0ac0*/  ULDC.64 UR12, c[0x0][0x628] ;  /* 0x00018a00000c7ab9 */ /* 0x000fe20000000a00 */
[----:B------:R-:W1:Y:S01]  /*0ad0*/  LDC.64 R8, c[0x0][0x620] ;  /* 0x00018800ff087b82 */ /* 0x000e620000000a00 */
[----:B------:R-:W-:Y:S01]  /*0ae0*/  ISETP.NE.U32.AND P0, PT, RZ, UR12, PT ;  /* 0x0000000cff007c0c */ /* 0x000fe2000bf05070 */
[----:B------:R-:W-:Y:S01]  /*0af0*/  ULDC UR11, c[0x0][0x630] ;  /* 0x00018c00000b7ab9 */ /* 0x000fe20000000800 */
[----:B------:R-:W-:Y:S02]  /*0b00*/  R2UR UR4, R10 ;  /* 0x000000000a0472ca */ /* 0x000fe400000e0000 */
[----:B------:R-:W-:Y:S02]  /*0b10*/  ISETP.NE.AND.EX P0, PT, RZ, UR13, PT, P0 ;  /* 0x0000000dff007c0c */ /* 0x000fe4000bf05300 */
[----:B------:R-:W-:-:S11]  /*0b20*/  R2UR UR5, R15 ;  /* 0x000000000f0572ca */ /* 0x000fd600000e0000 */
[----:B------:R-:W-:Y:S05]  /*0b30*/  @!P0 BRA `(.L_x_9) ;  /* 0x0000000000308947 */ /* 0x000fea0003800000 */
[----:B------:R-:W-:Y:S01]  /*0b40*/  R2UR UR4, R10 ;  /* 0x000000000a0472ca */ /* 0x000fe200000e0000 */
[----:B------:R-:W-:Y:S01]  /*0b50*/  ULDC UR8, c[0x0][0x634] ;  /* 0x00018d0000087ab9 */ /* 0x000fe20000000800 */
[----:B------:R-:W-:-:S11]  /*0b60*/  R2UR UR10, R15 ;  /* 0x000000000f0a72ca */ /* 0x000fd600000e0000 */
[----:B------:R-:W-:-:S04]  /*0b70*/  UIADD3 UR8, UP0, UR4, UR8, URZ ;  /* 0x0000000804087290 */ /* 0x000fc8000ff1e03f */
[----:B------:R-:W-:-:S04]  /*0b80*/  UIADD3.X UR10, URZ, UR10, URZ, UP0, !UPT ;  /* 0x0000000a3f0a7290 */ /* 0x000fc800087fe43f */
[----:B------:R-:W-:-:S04]  /*0b90*/  UIMAD.WIDE.U32 UR4, UR10, UR12, URZ ;  /* 0x0000000c0a0472a5 */ /* 0x000fc8000f8e003f */
[----:B------:R-:W-:Y:S02]  /*0ba0*/  UIMAD.WIDE.U32 UR6, UP0, UR8, UR13, UR4 ;  /* 0x0000000d080672a5 */ /* 0x000fe4000f800004 */
[----:B------:R-:W-:Y:S02]  /*0bb0*/  UIMAD.WIDE.U32 UR4, UR8, UR12, URZ ;  /* 0x0000000c080472a5 */ /* 0x000fe4000f8e003f */
[----:B------:R-:W-:Y:S02]  /*0bc0*/  UIADD3.X UR9, URZ, URZ, URZ, UP0, !UPT ;  /* 0x0000003f3f097290 */ /* 0x000fe400087fe43f */
[----:B------:R-:W-:Y:S01]  /*0bd0*/  UIADD3 URZ, UP0, UR5, UR6, URZ ;  /* 0x00000006053f7290 */ /* 0x000fe2000ff1e03f */
[----:B------:R-:W-:-:S03]  /*0be0*/  UMOV UR8, UR7 ;  /* 0x0000000700087c82 */ /* 0x000fc60008000000 */
[----:B------:R-:W-:-:S12]  /*0bf0*/  UIMAD.WIDE.U32.X UR4, UR10, UR13, UR8, UP0 ;  /* 0x0000000d0a0472a5 */ /* 0x000fd800080e0408 */
.L_x_9:
[----:B------:R-:W-:Y:S01]  /*0c00*/  USHF.R.U64 UR6, UR4, UR11, UR5 ;  /* 0x0000000b04067299 */ /* 0x000fe20008001205 */
[----:B------:R-:W3:Y:S01]  /*0c10*/  LDC.64 R20, c[0x0][0x640] ;  /* 0x00019000ff147b82 */ /* 0x000ee20000000a00 */
[----:B------:R-:W-:Y:S01]  /*0c20*/  USHF.R.U32.HI UR4, URZ, UR11, UR5 ;  /* 0x0000000b3f047299 */ /* 0x000fe20008011605 */
[----:B------:R-:W-:Y:S02]  /*0c30*/  IMAD.MOV.U32 R4, RZ, RZ, R10 ;  /* 0x000000ffff047224 */ /* 0x000fe400078e000a */
[----:B------:R-:W-:Y:S01]  /*0c40*/  IMAD R25, R11, R12, R2 ;  /* 0x0000000c0b197224 */ /* 0x000fe200078e0202 */
[----:B------:R-:W-:Y:S01]  /*0c50*/  IADD3 R3, P0, RZ, -UR6, RZ ;  /* 0x80000006ff037c10 */ /* 0x000fe2000ff1e0ff */
[----:B------:R-:W-:Y:S02]  /*0c60*/  IMAD.MOV.U32 R11, RZ, RZ, 0x1 ;  /* 0x00000001ff0b7424 */ /* 0x000fe400078e00ff */
[----:B------:R-:W0:Y:S02]  /*0c70*/  LDC R14, c[0x0][0x618] ;  /* 0x00018600ff0e7b82 */ /* 0x000e240000000800 */
[----:B--2---:R-:W-:-:S04]  /*0c80*/  IMAD.X R5, RZ, RZ, ~UR4, P0 ;  /* 0x80000004ff057e24 */ /* 0x004fc800080e06ff */
[-C--:B-1----:R-:W-:Y:S02]  /*0c90*/  IMAD R6, R5, R8.reuse, RZ ;  /* 0x0000000805067224 */ /* 0x082fe400078e02ff */
[----:B------:R-:W1:Y:S01]  /*0ca0*/  LDC R16, c[0x0][0x608] ;  /* 0x00018200ff107b82 */ /* 0x000e620000000800 */
[----:B------:R-:W-:Y:S02]  /*0cb0*/  IMAD.MOV.U32 R5, RZ, RZ, R15 ;  /* 0x000000ffff057224 */ /* 0x000fe400078e000f */
[----:B------:R-:W-:-:S05]  /*0cc0*/  IMAD.WIDE.U32 R4, R3, R8, R4 ;  /* 0x0000000803047225 */ /* 0x000fca00078e0004 */
[----:B------:R-:W2:Y:S01]  /*0cd0*/  LDC R18, c[0x0][0x658] ;  /* 0x00019600ff127b82 */ /* 0x000ea20000000800 */
[----:B------:R-:W-:Y:S01]  /*0ce0*/  IMAD R3, R3, R9, R6 ;  /* 0x0000000903037224 */ /* 0x000fe200078e0206 */
[----:B---3--:R-:W-:-:S03]  /*0cf0*/  ISETP.NE.U32.AND P0, PT, R20, RZ, PT ;  /* 0x000000ff1400720c */ /* 0x008fc60003f05070 */
[----:B------:R-:W-:Y:S01]  /*0d00*/  IMAD.IADD R3, R5, 0x1, R3 ;  /* 0x0000000105037824 */ /* 0x000fe200078e0203 */
[----:B------:R-:W-:Y:S01]  /*0d10*/  ISETP.NE.AND.EX P0, PT, R21, RZ, PT, P0 ;  /* 0x000000ff1500720c */ /* 0x000fe20003f05300 */
[----:B------:R-:W-:Y:S01]  /*0d20*/  IMAD.MOV.U32 R5, RZ, RZ, -0x1 ;  /* 0xffffffffff057424 */ /* 0x000fe200078e00ff */
[----:B------:R-:W3:Y:S02]  /*0d30*/  LDC R13, c[0x0][0x600] ;  /* 0x00018000ff0d7b82 */ /* 0x000ee40000000800 */
[-CC-:B0-----:R-:W-:Y:S02]  /*0d40*/  SHF.R.U64 R10, R4, R14.reuse, R3.reuse ;  /* 0x0000000e040a7219 */ /* 0x181fe40000001203 */
[----:B------:R-:W-:-:S04]  /*0d50*/  SHF.R.U32.HI R3, RZ, R14, R3 ;  /* 0x0000000eff037219 */ /* 0x000fc80000011603 */
[----:B------:R-:W0:Y:S01]  /*0d60*/  LDC R15, c[0x0][0x648] ;  /* 0x00019200ff0f7b82 */ /* 0x000e220000000800 */
[-CC-:B-1----:R-:W-:Y:S02]  /*0d70*/  SHF.R.U64 R23, R10, R16.reuse, R3.reuse ;  /* 0x000000100a177219 */ /* 0x182fe40000001203 */
[----:B------:R-:W-:-:S05]  /*0d80*/  SHF.R.U32.HI R3, RZ, R16, R3 ;  /* 0x00000010ff037219 */ /* 0x000fca0000011603 */
[----:B------:R-:W1:Y:S01]  /*0d90*/  LDC R17, c[0x0][0x638] ;  /* 0x00018e00ff117b82 */ /* 0x000e620000000800 */
[-C--:B--2---:R-:W-:Y:S02]  /*0da0*/  SHF.L.U32 R2, R5, R18.reuse, RZ ;  /* 0x0000001205027219 */ /* 0x084fe400000006ff */
[--C-:B------:R-:W-:Y:S02]  /*0db0*/  SHF.R.U64 R12, R23, R18, R3.reuse ;  /* 0x00000012170c7219 */ /* 0x100fe40000001203 */
[----:B------:R-:W-:Y:S02]  /*0dc0*/  LOP3.LUT R8, RZ, R2, RZ, 0x33, !PT ;  /* 0x00000002ff087212 */ /* 0x000fe400078e33ff */
[----:B------:R-:W-:Y:S01]  /*0dd0*/  SHF.R.U32.HI R3, RZ, R18, R3 ;  /* 0x00000012ff037219 */ /* 0x000fe20000011603 */
[----:B------:R-:W2:Y:S01]  /*0de0*/  LDC R19, c[0x0][0x610] ;  /* 0x00018400ff137b82 */ /* 0x000ea20000000800 */
[----:B------:R-:W-:Y:S01]  /*0df0*/  IMAD.MOV.U32 R2, RZ, RZ, R12 ;  /* 0x000000ffff027224 */ /* 0x000fe200078e000c */
[----:B------:R-:W-:Y:S06]  /*0e00*/  @!P0 BRA `(.L_x_10) ;  /* 0x0000000000288947 */ /* 0x000fec0003800000 */
[----:B------:R-:W4:Y:S02]  /*0e10*/  LDC R7, c[0x0][0x64c] ;  /* 0x00019300ff077b82 */ /* 0x000f240000000800 */
[----:B----4-:R-:W-:-:S05]  /*0e20*/  IADD3 R7, P0, R12, R7, RZ ;  /* 0x000000070c077210 */ /* 0x010fca0007f1e0ff */
[----:B------:R-:W-:-:S04]  /*0e30*/  IMAD.X R9, RZ, RZ, R3, P0 ;  /* 0x000000ffff097224 */ /* 0x000fc800000e0603 */
[----:B------:R-:W-:-:S04]  /*0e40*/  IMAD.WIDE.U32 R2, R9, R20, RZ ;  /* 0x0000001409027225 */ /* 0x000fc800078e00ff */
[----:B------:R-:W-:-:S04]  /*0e50*/  IMAD.WIDE.U32 R4, P0, R7, R21, R2 ;  /* 0x0000001507047225 */ /* 0x000fc80007800002 */
[----:B------:R-:W-:-:S04]  /*0e60*/  IMAD.WIDE.U32 R2, R7, R20, RZ ;  /* 0x0000001407027225 */ /* 0x000fc800078e00ff */
[----:B------:R-:W-:Y:S01]  /*0e70*/  IMAD.X R7, RZ, RZ, RZ, P0 ;  /* 0x000000ffff077224 */ /* 0x000fe200000e06ff */
[----:B------:R-:W-:Y:S01]  /*0e80*/  IADD3 RZ, P0, R3, R4, RZ ;  /* 0x0000000403ff7210 */ /* 0x000fe20007f1e0ff */
[----:B------:R-:W-:-:S04]  /*0e90*/  IMAD.MOV.U32 R6, RZ, RZ, R5 ;  /* 0x000000ffff067224 */ /* 0x000fc800078e0005 */
[----:B------:R-:W-:-:S08]  /*0ea0*/  IMAD.WIDE.U32.X R2, R9, R21, R6, P0 ;  /* 0x0000001509027225 */ /* 0x000fd000000e0406 */
.L_x_10:
[----:B0-----:R-:W-:Y:S01]  /*0eb0*/  SHF.R.U64 R4, R2, R15, R3 ;  /* 0x0000000f02047219 */ /* 0x001fe20000001203 */
[----:B---3--:R-:W-:Y:S01]  /*0ec0*/  VIADD R5, R13, 0xffffffff ;  /* 0xffffffff0d057836 */ /* 0x008fe20000000000 */
[----:B------:R-:W-:Y:S02]  /*0ed0*/  SHF.L.U32 R2, R11, R18, RZ ;  /* 0x000000120b027219 */ /* 0x000fe400000006ff */
[----:B------:R-:W-:Y:S01]  /*0ee0*/  LOP3.LUT R3, R23, R8, RZ, 0xc0, !PT ;  /* 0x0000000817037212 */ /* 0x000fe200078ec0ff */
[----:B------:R-:W-:Y:S01]  /*0ef0*/  IMAD.MOV R6, RZ, RZ, -R4 ;  /* 0x000000ffff067224 */ /* 0x000fe200078e0a04 */
[----:B------:R-:W-:Y:S02]  /*0f00*/  SEL R0, R0, R25, !P4 ;  /* 0x0000001900007207 */ /* 0x000fe40006000000 */
[----:B------:R-:W-:Y:S01]  /*0f10*/  LOP3.LUT R5, R10, R5, RZ, 0xc0, !PT ;  /* 0x000000050a057212 */ /* 0x000fe200078ec0ff */
[----:B------:R-:W-:Y:S02]  /*0f20*/  IMAD R3, R2, R4, R3 ;  /* 0x0000000402037224 */ /* 0x000fe400078e0203 */
[----:B-1----:R-:W-:-:S02]  /*0f30*/  IMAD R2, R6, R17, R12 ;  /* 0x0000001106027224 */ /* 0x002fc400078e020c */
[----:B--2---:R-:W-:Y:S02]  /*0f40*/  IMAD R0, R3, R19, R0 ;  /* 0x0000001303007224 */ /* 0x004fe400078e0200 */
[----:B------:R-:W-:Y:S02]  /*0f50*/  IMAD R3, R2, R13, R5 ;  /* 0x0000000d02037224 */ /* 0x000fe400078e0205 */
[----:B------:R-:W-:-:S03]  /*0f60*/  IMAD.MOV.U32 R4, RZ, RZ, 0x1 ;  /* 0x00000001ff047424 */ /* 0x000fc600078e00ff */
[----:B------:R-:W-:Y:S02]  /*0f70*/  SEL R5, R3, R0, !P4 ;  /* 0x0000000003057207 */ /* 0x000fe40006000000 */
[----:B------:R-:W-:Y:S01]  /*0f80*/  SEL R2, R0, R3, !P4 ;  /* 0x0000000300027207 */ /* 0x000fe20006000000 */
[----:B------:R-:W-:Y:S02]  /*0f90*/  IMAD.U32 R0, RZ, RZ, UR6 ;  /* 0x00000006ff007e24 */ /* 0x000fe4000f8e00ff */
[----:B------:R1:W-:Y:S04]  /*0fa0*/  STL [R1+0x218], R5 ;  /* 0x0002180501007387 */ /* 0x0003e80000100800 */
[----:B------:R1:W-:Y:S04]  /*0fb0*/  STL [R1+0x21c], R2 ;  /* 0x00021c0201007387 */ /* 0x0003e80000100800 */
[----:B------:R1:W-:Y:S02]  /*0fc0*/  STL [R1+0x210], R0 ;  /* 0x0002100001007387 */ /* 0x0003e40000100800 */
.L_x_8:
[----:B------:R-:W-:-:S08]  /*0fd0*/  NOP ;  /* 0x0000000000007918 */ /* 0x000fd00000000000 */
[----:B------:R-:W3:Y:S02]  /*0fe0*/  USETMAXREG.TRY_ALLOC.CTAPOOL UP0, 0xe8 ;  /* 0x000000e8000079c8 */ /* 0x000ee40008000600 */
[----:B---3--:R-:W-:-:S13]  /*0ff0*/  PLOP3.LUT P0, PT, PT, PT, UP0, 0x80, 0x0 ;  /* 0x000000000000781c */ /* 0x008fda0003f0f008 */
[----:B------:R-:W-:Y:S05]  /*1000*/  @!P0 BRA `(.L_x_8) ;  /* 0xfffffffc00f08947 */ /* 0x000fea000383ffff */
[----:B------:R-:W-:Y:S01]  /*1010*/  ULDC.64 UR4, c[0x0][0x598] ;  /* 0x0001660000047ab9 */ /* 0x000fe20000000a00 */
[----:B------:R-:W-:Y:S01]  /*1020*/  ULDC.64 UR52, c[0x0][0x208] ;  /* 0x0000820000347ab9 */ /* 0x000fe20000000a00 */
[----:B------:R-:W-:-:S04]  /*1030*/  ISETP.NE.U32.AND P0, PT, RZ, UR4, PT ;  /* 0x00000004ff007c0c */ /* 0x000fc8000bf05070 */
[----:B------:R-:W-:-:S13]  /*1040*/  ISETP.NE.AND.EX P0, PT, RZ, UR5, PT, P0 ;  /* 0x00000005ff007c0c */ /* 0x000fda000bf05300 */
[----:B------:R-:W-:Y:S05]  /*1050*/  @!P0 BRA `(.L_x_11) ;  /* 0x0000000000208947 */ /* 0x000fea0003800000 */
[----:B-1----:R-:W1:Y:S02]  /*1060*/  LDC.64 R2, c[0x0][0x598] ;  /* 0x00016600ff027b82 */ /* 0x002e640000000a00 */
[----:B-1----:R-:W3:Y:S02]  /*1070*/  LDG.E.64 R2, desc[UR52][R2.64] ;  /* 0x0000003402027981 */ /* 0x002ee4000c1e1b00 */
[----:B---3--:R-:W-:-:S04]  /*1080*/  ISETP.NE.U32.AND P0, PT, R2, RZ, PT ;  /* 0x000000ff0200720c */ /* 0x008fc80003f05070 */
[----:B------:R-:W-:-:S13]  /*1090*/  ISETP.NE.AND.EX P0, PT, R3, RZ, PT, P0 ;  /* 0x000000ff0300720c */ /* 0x000fda0003f05300 */
[----:B------:R-:W-:Y:S05]  /*10a0*/  @!P0 BRA `(.L_x_11) ;  /* 0x00000000000c8947 */ /* 0x000fea0003800000 */
[----:B------:R-:W3:Y:S02]  /*10b0*/  LD.E R2, desc[UR52][R2.64] ;  /* 0x0000003402027980 */ /* 0x000ee4000c101900 */
[----:B---3--:R-:W-:Y:S01]  /*10c0*/  R2UR UR4, R2 ;  /* 0x00000000020472ca */ /* 0x008fe200000e0000 */
[----:B------:R-:W-:-:S14]  /*10d0*/  BRA `(.L_x_12) ;  /* 0x0000000000247947 */ /* 0x000fdc0003800000 */
.L_x_11:
[----:B------:R-:W-:Y:S02]  /*10e0*/  ULDC.64 UR4, c[0x0][0x588] ;  /* 0x0001620000047ab9 */ /* 0x000fe40000000a00 */
[----:B------:R-:W-:-:S04]  /*10f0*/  ISETP.NE.U32.AND P0, PT, RZ, UR4, PT ;  /* 0x00000004ff007c0c */ /* 0x000fc8000bf05070 */
[----:B------:R-:W-:-:S13]  /*1100*/  ISETP.NE.AND.EX P0, PT, RZ, UR5, PT, P0 ;  /* 0x00000005ff007c0c */ /* 0x000fda000bf05300 */
[----:B------:R-:W-:Y:S05]  /*1110*/  @!P0 BRA `(.L_x_13) ;  /* 0x0000000000108947 */ /* 0x000fea0003800000 */
[----:B-1----:R-:W1:Y:S02]  /*1120*/  LDC.64 R2, c[0x0][0x588] ;  /* 0x00016200ff027b82 */ /* 0x002e640000000a00 */
[----:B-1----:R-:W3:Y:S02]  /*1130*/  LDG.E R2, desc[UR52][R2.64] ;  /* 0x0000003402027981 */ /* 0x002ee4000c1e1900 */
[----:B---3--:R-:W-:Y:S01]  /*1140*/  R2UR UR4, R2 ;  /* 0x00000000020472ca */ /* 0x008fe200000e0000 */
[----:B------:R-:W-:-:S14]  /*1150*/  BRA `(.L_x_12) ;  /* 0x0000000000047947 */ /* 0x000fdc0003800000 */
.L_x_13:
[----:B------:R-:W-:-:S05]  /*1160*/  ULDC UR4, c[0x0][0x580] ;  /* 0x0001600000047ab9 */ /* 0x000fca0000000800 */
.L_x_12:
[----:B------:R-:W-:Y:S02]  /*1170*/  ULDC.64 UR6, c[0x0][0x5a0] ;  /* 0x0001680000067ab9 */ /* 0x000fe40000000a00 */
        /* <DEDUP_REMOVED lines=11> */
.L_x_14:
        /* <DEDUP_REMOVED lines=8> */
.L_x_16:
[----:B------:R-:W-:-:S05]  /*12b0*/  ULDC UR5, c[0x0][0x584] ;  /* 0x0001610000057ab9 */ /* 0x000fca0000000800 */
.L_x_15:
[----:B------:R-:W-:-:S13]  /*12c0*/  LOP3.LUT P0, RZ, R4, 0xff, RZ, 0xc0, !PT ;  /* 0x000000ff04ff7812 */ /* 0x000fda000780c0ff */
[----:B------:R-:W-:Y:S05]  /*12d0*/  @!P0 EXIT ;  /* 0x000000000000894d */ /* 0x000fea0003800000 */
[----:B-1----:R-:W3:Y:S01]  /*12e0*/  LDL R0, [R1+0x1fc] ;  /* 0x0001fc0001007983 */ /* 0x002ee20000100800 */
[----:B------:R-:W-:Y:S02]  /*12f0*/  ULDC UR6, c[0x0][0x28c] ;  /* 0x0000a30000067ab9 */ /* 0x000fe40000000800 */
[----:B------:R-:W-:-:S04]  /*1300*/  UIADD3 UR6, UR6, 0x7f, URZ ;  /* 0x0000007f06067890 */ /* 0x000fc8000fffe03f */
[----:B------:R-:W-:-:S04]  /*1310*/  USHF.R.S32.HI UR7, URZ, 0x1f, UR6 ;  /* 0x0000001f3f077899 */ /* 0x000fc80008011406 */
[----:B------:R-:W-:Y:S01]  /*1320*/  ULEA.HI UR7, UR7, UR6, URZ, 0x7 ;  /* 0x0000000607077291 */ /* 0x000fe2000f8f383f */
[----:B---3--:R-:W-:-:S13]  /*1330*/  R2UR UR8, R0 ;  /* 0x00000000000872ca */ /* 0x008fda00000e0000 */
[----:B------:R-:W-:Y:S02]  /*1340*/  ULOP3.LUT UR6, UR8, 0x1, URZ, 0xfc, !UPT ;  /* 0x0000000108067892 */ /* 0x000fe4000f8efc3f */
[----:B------:R-:W-:-:S03]  /*1350*/  USHF.R.S32.HI UR8, URZ, 0x7, UR7 ;  /* 0x000000073f087899 */ /* 0x000fc60008011407 */
[----:B------:R-:W-:Y:S01]  /*1360*/  UMOV UR7, URZ ;  /* 0x0000003f00077c82 */ /* 0x000fe20008000000 */
[----:B------:R-:W-:Y:S01]  /*1370*/  IMAD.U32 R0, RZ, RZ, UR6 ;  /* 0x00000006ff007e24 */ /* 0x000fe2000f8e00ff */
[----:B------:R-:W-:Y:S01]  /*1380*/  UMOV UR6, URZ ;  /* 0x0000003f00067c82 */ /* 0x000fe20008000000 */
[----:B------:R-:W-:Y:S02]  /*1390*/  IMAD.U32 R3, RZ, RZ, UR8 ;  /* 0x00000008ff037e24 */ /* 0x000fe4000f8e00ff */
[----:B------:R-:W-:Y:S01]  /*13a0*/  IMAD.U32 R2, RZ, RZ, UR6 ;  /* 0x00000006ff027e24 */ /* 0x000fe2000f8e00ff */
[----:B------:R1:W-:Y:S04]  /*13b0*/  STL [R1+0x1f0], R0 ;  /* 0x0001f00001007387 */ /* 0x0003e80000100800 */
[----:B------:R3:W-:Y:S01]  /*13c0*/  STL [R1+0x214], R3 ;  /* 0x0002140301007387 */ /* 0x0007e20000100800 */
[----:B-1----:R-:W-:-:S05]  /*13d0*/  IMAD.U32 R0, RZ, RZ, UR7 ;  /* 0x00000007ff007e24 */ /* 0x002fca000f8e00ff */
[----:B------:R3:W-:Y:S04]  /*13e0*/  STL [R1+0x20c], R0 ;  /* 0x00020c0001007387 */ /* 0x0007e80000100800 */
[----:B------:R3:W-:Y:S02]  /*13f0*/  STL [R1+0x204], R2 ;  /* 0x0002040201007387 */ /* 0x0007e40000100800 */
.L_x_393:
[----:B---3--:R-:W3:Y:S01]  /*1400*/  LDL R3, [R1+0x204] ;  /* 0x0002040001037983 */ /* 0x008ee20000100800 */
[----:B-1----:R-:W1:Y:S03]  /*1410*/  LDC R2, c[0x0][0x28c] ;  /* 0x0000a300ff027b82 */ /* 0x002e660000000800 */
[----:B------:R-:W-:Y:S04]  /*1420*/  STL [R1+0x1ec], RZ ;  /* 0x0001ecff01007387 */ /* 0x000fe80000100800 */
        /* <DEDUP_REMOVED lines=50> */
[----:B------:R-:W-:Y:S01]  /*1750*/  STL [R1+0x120], RZ ;  /* 0x000120ff01007387 */ /* 0x000fe20000100800 */
[----:B0---4-:R-:W4:Y:S03]  /*1760*/  S2R R0, SR_TID.X ;  /* 0x0000000000007919 */ /* 0x011f260000002100 */
        /* <DEDUP_REMOVED lines=29> */
[----:B----4-:R-:W-:-:S03]  /*1940*/  LOP3.LUT R0, R0, 0x80, RZ, 0xc0, !PT ;  /* 0x0000008000007812 */ /* 0x010fc600078ec0ff */
[----:B------:R-:W-:Y:S04]  /*1950*/  STL [R1+0xa8], RZ ;  /* 0x0000a8ff01007387 */ /* 0x000fe80000100800 */
[----:B------:R-:W-:Y:S04]  /*1960*/  STL [R1+0xa4], RZ ;  /* 0x0000a4ff01007387 */ /* 0x000fe80000100800 */
[----:B------:R-:W-:Y:S04]  /*1970*/  STL [R1+0xa0], RZ ;  /* 0x0000a0ff01007387 */ /* 0x000fe80000100800 */
[----:B------:R-:W-:Y:S01]  /*1980*/  STL [R1+0x9c], RZ ;  /* 0x00009cff01007387 */ /* 0x000fe20000100800 */
[----:B------:R-:W-:-:S03]  /*1990*/  SHF.R.U32.HI R0, RZ, 0x7, R0 ;  /* 0x00000007ff007819 */ /* 0x000fc60000011600 */
        /* <DEDUP_REMOVED lines=9> */
[----:B------:R-:W4:Y:S04]  /*1a30*/  SHFL.IDX PT, R0, R0, RZ, 0x1f ;  /* 0x00001fff00007589 */ /* 0x000f2800000e0000 */
        /* <DEDUP_REMOVED lines=21> */
[----:B----4-:R-:W-:-:S03]  /*1b90*/  R2UR UR8, R0 ;  /* 0x00000000000872ca */ /* 0x010fc600000e0000 */
[----:B------:R-:W-:Y:S01]  /*1ba0*/  STL [R1+0x20], RZ ;  /* 0x000020ff01007387 */ /* 0x000fe20000100800 */
[----:B------:R-:W-:-:S03]  /*1bb0*/  IMAD.MOV.U32 R0, RZ, RZ, RZ ;  /* 0x000000ffff007224 */ /* 0x000fc600078e00ff */
[----:B------:R-:W-:Y:S04]  /*1bc0*/  STL [R1+0x1c], RZ ;  /* 0x00001cff01007387 */ /* 0x000fe80000100800 */
[----:B------:R-:W-:Y:S04]  /*1bd0*/  STL [R1+0x18], RZ ;  /* 0x000018ff01007387 */ /* 0x000fe80000100800 */
[----:B------:R-:W-:Y:S04]  /*1be0*/  STL [R1+0x14], RZ ;  /* 0x000014ff01007387 */ /* 0x000fe80000100800 */
[----:B------:R-:W-:Y:S04]  /*1bf0*/  STL [R1+0x10], RZ ;  /* 0x000010ff01007387 */ /* 0x000fe80000100800 */
[----:B------:R-:W-:Y:S04]  /*1c00*/  STL [R1+0xc], RZ ;  /* 0x00000cff01007387 */ /* 0x000fe80000100800 */
[----:B------:R-:W-:Y:S04]  /*1c10*/  STL [R1+0x8], RZ ;  /* 0x000008ff01007387 */ /* 0x000fe80000100800 */
[----:B------:R-:W-:Y:S04]  /*1c20*/  STL [R1+0x4], RZ ;  /* 0x000004ff01007387 */ /* 0x000fe80000100800 */
[----:B------:R-:W-:Y:S04]  /*1c30*/  STL [R1], RZ ;  /* 0x000000ff01007387 */ /* 0x000fe80000100800 */
[----:B------:R4:W-:Y:S04]  /*1c40*/  STL [R1+0x220], R0 ;  /* 0x0002200001007387 */ /* 0x0009e80000100800 */
[----:B----4-:R-:W4:Y:S01]  /*1c50*/  LDL R0, [R1+0x20c] ;  /* 0x00020c0001007983 */ /* 0x010f220000100800 */
[----:B------:R-:W0:Y:S01]  /*1c60*/  S2UR UR10, SR_CgaCtaId ;  /* 0x00000000000a79c3 */ /* 0x000e220000008800 */
[----:B------:R-:W-:Y:S01]  /*1c70*/  ULEA.HI UR9, UR8, UR8, URZ, 0x1 ;  /* 0x0000000808097291 */ /* 0x000fe2000f8f083f */
[----:B------:R-:W-:-:S03]  /*1c80*/  UMOV UR58, 0x400 ;  /* 0x00000400003a7882 */ /* 0x000fc60000000000 */
[----:B------:R-:W-:-:S04]  /*1c90*/  ULOP3.LUT UR9, UR9, 0x7fffe, URZ, 0xc0, !UPT ;  /* 0x0007fffe09097892 */ /* 0x000fc8000f8ec03f */
[----:B------:R-:W-:Y:S01]  /*1ca0*/  UIADD3 UR9, UR8, -UR9, URZ ;  /* 0x8000000908097290 */ /* 0x000fe2000fffe03f */
[----:B-1----:R-:W-:Y:S02]  /*1cb0*/  ISETP.GE.AND P0, PT, R2, 0x1, PT ;  /* 0x000000010200780c */ /* 0x002fe40003f06270 */
[----:B----4-:R-:W-:Y:S02]  /*1cc0*/  R2UR UR55, R0 ;  /* 0x00000000003772ca */ /* 0x010fe400000e0000 */
[----:B------:R1:W5:Y:S01]  /*1cd0*/  LDL.LU R0, [R1+0x220] ;  /* 0x0002200001007983 */ /* 0x0003620000300800 */
[----:B0-----:R-:W-:-:S04]  /*1ce0*/  ULEA UR58, UR10, UR58, 0x18 ;  /* 0x0000003a0a3a7291 */ /* 0x001fc8000f8ec03f */
[----:B------:R-:W-:-:S04]  /*1cf0*/  ULEA UR9, UR9, UR58, 0xd ;  /* 0x0000003a09097291 */ /* 0x000fc8000f8e683f */
[----:B------:R-:W-:-:S04]  /*1d00*/  UIADD3 UR9, UR9, 0x100, URZ ;  /* 0x0000010009097890 */ /* 0x000fc8000fffe03f */
[----:B------:R-:W-:Y:S01]  /*1d10*/  USHF.R.U32.HI UR9, URZ, 0x4, UR9 ;  /* 0x000000043f097899 */ /* 0x000fe20008011609 */
[----:B---3--:R-:W-:Y:S01]  /*1d20*/  R2UR UR54, R3 ;  /* 0x00000000033672ca */ /* 0x008fe200000e0000 */
[----:B------:R-:W-:Y:S01]  /*1d30*/  UMOV UR59, URZ ;  /* 0x0000003f003b7c82 */ /* 0x000fe20008000000 */
[----:B------:R-:W-:Y:S01]  /*1d40*/  UMOV UR6, URZ ;  /* 0x0000003f00067c82 */ /* 0x000fe20008000000 */
[----:B------:R-:W-:Y:S01]  /*1d50*/  UMOV UR7, URZ ;  /* 0x0000003f00077c82 */ /* 0x000fe20008000000 */
[----:B------:R-:W-:Y:S01]  /*1d60*/  ULOP3.LUT UR61, UR9, 0x3fff, URZ, 0xc0, !UPT ;  /* 0x00003fff093d7892 */ /* 0x000fe2000f8ec03f */
[----:B------:R-:W-:Y:S02]  /*1d70*/  CS2R R2, SRZ ;  /* 0x0000000000027805 */ /* 0x000fe4000001ff00 */
[----:B--2---:R-:W-:Y:S02]  /*1d80*/  CS2R R4, SRZ ;  /* 0x0000000000047805 */ /* 0x004fe4000001ff00 */
[----:B------:R-:W-:-:S02]  /*1d90*/  CS2R R6, SRZ ;  /* 0x0000000000067805 */ /* 0x000fc4000001ff00 */
[----:B------:R-:W-:Y:S02]  /*1da0*/  CS2R R8, SRZ ;  /* 0x0000000000087805 */ /* 0x000fe4000001ff00 */
[----:B------:R-:W-:Y:S02]  /*1db0*/  CS2R R10, SRZ ;  /* 0x00000000000a7805 */ /* 0x000fe4000001ff00 */
[----:B------:R-:W-:Y:S02]  /*1dc0*/  CS2R R12, SRZ ;  /* 0x00000000000c7805 */ /* 0x000fe4000001ff00 */
[----:B------:R-:W-:Y:S02]  /*1dd0*/  CS2R R14, SRZ ;  /* 0x00000000000e7805 */ /* 0x000fe4000001ff00 */
[----:B------:R-:W-:Y:S02]  /*1de0*/  CS2R R16, SRZ ;  /* 0x0000000000107805 */ /* 0x000fe4000001ff00 */
        /* <DEDUP_REMOVED lines=16> */
[----:B------:R-:W-:Y:S01]  /*1ef0*/  CS2R R226, SRZ ;  /* 0x0000000000e27805 */ /* 0x000fe2000001ff00 */
[----:B------:R-:W-:Y:S01]  /*1f00*/  IMAD.MOV.U32 R228, RZ, RZ, RZ ;  /* 0x000000ffffe47224 */ /* 0x000fe200078e00ff */
        /* <DEDUP_REMOVED lines=87> */
[----:B------:R-:W-:Y:S01]  /*2480*/  CS2R R30, SRZ ;  /* 0x00000000001e7805 */ /* 0x000fe2000001ff00 */
[----:B-1----:R-:W-:Y:S06]  /*2490*/  @!P0 BRA `(.L_x_17) ;  /* 0x0000003400808947 */ /* 0x002fec0003800000 */
[----:B------:R-:W2:Y:S02]  /*24a0*/  LDL R227, [R1+0x1f0] ;  /* 0x0001f00001e37983 */ /* 0x000ea40000100800 */
[----:B--2---:R-:W-:-:S13]  /*24b0*/  R2UR UR6, R227 ;  /* 0x00000000e30672ca */ /* 0x004fda00000e0000 */
[----:B------:R-:W-:-:S06]  /*24c0*/  UISETP.NE.AND UP0, UPT, UR6, 0x3, UPT ;  /* 0x000000030600788c */ /* 0x000fcc000bf05270 */
[----:B------:R-:W-:-:S13]  /*24d0*/  PLOP3.LUT P1, PT, PT, PT, UP0, 0x80, 0x0 ;  /* 0x000000000000781c */ /* 0x000fda0003f2f008 */
[----:B------:R-:W-:Y:S05]  /*24e0*/  @!P1 BRA `(.L_x_18) ;  /* 0x0000000000049947 */ /* 0x000fea0003800000 */
[----:B------:R-:W-:Y:S01]  /*24f0*/  BPT.TRAP 0x1 ;  /* 0x000000040000795c */ /* 0x000fe20000300000 */
.L_x_18:
[----:B-----5:R-:W2:Y:S04]  /*2500*/  LDL R0, [R1+0x20c] ;  /* 0x00020c0001007983 */ /* 0x020ea80000100800 */
[----:B------:R-:W3:Y:S01]  /*2510*/  LDL R2, [R1+0x204] ;  /* 0x0002040001027983 */ /* 0x000ee20000100800 */
[----:B--2---:R-:W-:Y:S02]  /*2520*/  R2UR UR7, R0 ;  /* 0x00000000000772ca */ /* 0x004fe400000e0000 */
[----:B---3--:R-:W-:-:S11]  /*2530*/  R2UR UR6, R2 ;  /* 0x00000000020672ca */ /* 0x008fd600000e0000 */
[----:B------:R-:W-:Y:S02]  /*2540*/  IMAD.U32 R0, RZ, RZ, UR7 ;  /* 0x00000007ff007e24 */ /* 0x000fe4000f8e00ff */
[----:B------:R-:W-:-:S03]  /*2550*/  ULEA UR6, UR6, UR58, 0x3 ;  /* 0x0000003a06067291 */ /* 0x000fc6000f8e183f */
[----:B------:R-:W-:-:S06]  /*2560*/  SHF.L.U32 R0, R0, 0x1f, RZ ;  /* 0x0000001f00007819 */ /* 0x000fcc00000006ff */
[----:B------:R0:W1:Y:S01]  /*2570*/  SYNCS.PHASECHK.TRANS64.TRYWAIT P0, [UR6], R0 ;  /* 0x00000000ff0075a7 */ /* 0x0000620008000146 */
[----:B------:R-:W-:Y:S05]  /*2580*/  @!P1 BRA `(.L_x_19) ;  /* 0x0000000000049947 */ /* 0x000fea0003800000 */
[----:B------:R-:W-:Y:S01]  /*2590*/  BPT.TRAP 0x1 ;  /* 0x000000040000795c */ /* 0x000fe20000300000 */
.L_x_19:
[----:B------:R2:W-:Y:S01]  /*25a0*/  STL [R1+0x1ec], RZ ;  /* 0x0001ecff01007387 */ /* 0x0005e20000100800 */
[----:B------:R-:W-:Y:S01]  /*25b0*/  UMOV UR59, 0x4 ;  /* 0x00000004003b7882 */ /* 0x000fe20000000000 */
[----:B-1----:R-:W-:Y:S05]  /*25c0*/  @P0 BRA `(.L_x_20) ;  /* 0x0000000000080947 */ /* 0x002fea0003800000 */
[----:B------:R-:W1:Y:S02]  /*25d0*/  SYNCS.PHASECHK.TRANS64.TRYWAIT P0, [UR6], R0 ;  /* 0x00000000ff0075a7 */ /* 0x000e640008000146 */
[----:B-1----:R-:W-:Y:S05]  /*25e0*/  @!P0 BRA `(.L_x_21) ;  /* 0x0000018000148947 */ /* 0x002fea0003800000 */
.L_x_20:
[----:B------:R-:W3:Y:S01]  /*25f0*/  LDL R2, [R1+0x204] ;  /* 0x0002040001027983 */ /* 0x000ee20000100800 */
[----:B------:R-:W-:Y:S01]  /*2600*/  UIADD3 UR6, UR58, 0x20100, URZ ;  /* 0x000201003a067890 */ /* 0x000fe2000fffe03f */
[----:B------:R-:W-:Y:S01]  /*2610*/  WARPGROUP.ARRIVE ;  /* 0x00000000000079c5 */ /* 0x000fe20000000000 */
[----:B------:R-:W-:Y:S01]  /*2620*/  ULOP3.LUT UR7, UR61, 0x10000, URZ, 0xfc, !UPT ;  /* 0x000100003d077892 */ /* 0x000fe2000f8efc3f */
[----:B------:R4:W-:Y:S01]  /*2630*/  STL [R1+0x1e8], RZ ;  /* 0x0001e8ff01007387 */ /* 0x0009e20000100800 */
[----:B------:R-:W-:Y:S01]  /*2640*/  USHF.R.U32.HI UR6, URZ, 0x4, UR6 ;  /* 0x000000043f067899 */ /* 0x000fe20008011606 */
[----:B01----:R-:W-:Y:S01]  /*2650*/  IMAD.MOV.U32 R0, RZ, RZ, RZ ;  /* 0x000000ffff007224 */ /* 0x003fe200078e00ff */
[----:B------:R-:W-:Y:S01]  /*2660*/  UMOV UR9, 0x40000040 ;  /* 0x4000004000097882 */ /* 0x000fe20000000000 */
[----:B------:R-:W-:Y:S01]  /*2670*/  UMOV UR11, 0x40000040 ;  /* 0x40000040000b7882 */ /* 0x000fe20000000000 */
[----:B------:R-:W-:Y:S01]  /*2680*/  ULOP3.LUT UR6, UR6, 0x3fff, URZ, 0xc0, !UPT ;  /* 0x00003fff06067892 */ /* 0x000fe2000f8ec03f */
[----:B------:R4:W-:Y:S01]  /*2690*/  STL [R1+0x1e4], RZ ;  /* 0x0001e4ff01007387 */ /* 0x0009e20000100800 */
[----:B------:R-:W-:Y:S01]  /*26a0*/  UMOV UR49, UR9 ;  /* 0x0000000900317c82 */ /* 0x000fe20008000000 */
[----:B------:R-:W-:Y:S01]  /*26b0*/  UMOV UR51, 0x40000040 ;  /* 0x4000004000337882 */ /* 0x000fe20000000000 */
[----:B------:R-:W-:Y:S01]  /*26c0*/  ULOP3.LUT UR6, UR6, 0x10000, URZ, 0xfc, !UPT ;  /* 0x0001000006067892 */ /* 0x000fe2000f8efc3f */
[----:B------:R4:W-:Y:S01]  /*26d0*/  STL [R1+0x1e0], RZ ;  /* 0x0001e0ff01007387 */ /* 0x0009e20000100800 */
[----:B------:R-:W-:Y:S01]  /*26e0*/  UMOV UR17, UR9 ;  /* 0x0000000900117c82 */ /* 0x000fe20008000000 */
[----:B------:R-:W-:Y:S01]  /*26f0*/  UMOV UR19, 0x40000040 ;  /* 0x4000004000137882 */ /* 0x000fe20000000000 */
        /* <DEDUP_REMOVED lines=16> */
[----:B------:R4:W-:Y:S01]  /*2800*/  STL [R1+0x1dc], RZ ;  /* 0x0001dcff01007387 */ /* 0x0009e20000100800 */
[----:B------:R-:W-:-:S02]  /*2810*/  CS2R R4, SRZ ;  /* 0x0000000000047805 */ /* 0x000fc4000001ff00 */
[----:B------:R-:W-:Y:S02]  /*2820*/  CS2R R6, SRZ ;  /* 0x0000000000067805 */ /* 0x000fe4000001ff00 */
[----:B------:R-:W-:Y:S01]  /*2830*/  CS2R R8, SRZ ;  /* 0x0000000000087805 */ /* 0x000fe2000001ff00 */
[----:B------:R4:W-:Y:S01]  /*2840*/  STL [R1+0x1d8], RZ ;  /* 0x0001d8ff01007387 */ /* 0x0009e20000100800 */
[----:B------:R-:W-:Y:S02]  /*2850*/  CS2R R10, SRZ ;  /* 0x00000000000a7805 */ /* 0x000fe4000001ff00 */
[----:B------:R-:W-:Y:S02]  /*2860*/  CS2R R12, SRZ ;  /* 0x00000000000c7805 */ /* 0x000fe4000001ff00 */
[----:B------:R-:W-:Y:S01]  /*2870*/  CS2R R14, SRZ ;  /* 0x00000000000e7805 */ /* 0x000fe2000001ff00 */
        /* <DEDUP_REMOVED lines=25> */
[----:B------:R-:W-:-:S03]  /*2a10*/  IMAD.MOV.U32 R228, RZ, RZ, RZ ;  /* 0x000000ffffe47224 */ /* 0x000fc600078e00ff */
[----:B------:R4:W-:Y:S04]  /*2a20*/  STL [R1+0x1b8], RZ ;  /* 0x0001b8ff01007387 */ /* 0x0009e80000100800 */
        /* <DEDUP_REMOVED lines=56> */
[----:B------:R4:W-:Y:S01]  /*2db0*/  STL [R1+0xd4], RZ ;  /* 0x0000d4ff01007387 */ /* 0x0009e20000100800 */
[----:B---3--:R-:W-:-:S03]  /*2dc0*/  R2UR UR8, R2 ;  /* 0x00000000020872ca */ /* 0x008fc600000e0000 */
[----:B------:R4:W-:Y:S01]  /*2dd0*/  STL [R1+0xd0], RZ ;  /* 0x0000d0ff01007387 */ /* 0x0009e20000100800 */
[----:B------:R-:W-:-:S03]  /*2de0*/  CS2R R2, SRZ ;  /* 0x0000000000027805 */ /* 0x000fc6000001ff00 */
[----:B------:R4:W-:Y:S04]  /*2df0*/  STL [R1+0xcc], RZ ;  /* 0x0000ccff01007387 */ /* 0x0009e80000100800 */
[----:B------:R4:W-:Y:S02]  /*2e00*/  STL [R1+0xc8], RZ ;  /* 0x0000c8ff01007387 */ /* 0x0009e40000100800 */
[----:B------:R-:W-:Y:S02]  /*2e10*/  UIMAD UR6, UR8, 0x580, UR6 ;  /* 0x00000580080678a4 */ /* 0x000fe4000f8e0206 */
[----:B------:R4:W-:Y:S01]  /*2e20*/  STL [R1+0xc4], RZ ;  /* 0x0000c4ff01007387 */ /* 0x0009e20000100800 */
[----:B------:R-:W-:Y:S02]  /*2e30*/  ULEA UR7, UR8, UR7, 0xb ;  /* 0x0000000708077291 */ /* 0x000fe4000f8e583f */
[----:B------:R-:W-:Y:S01]  /*2e40*/  UIADD3 UR50, UR6, 0x80, URZ ;  /* 0x0000008006327890 */ /* 0x000fe2000fffe03f */
[----:B------:R4:W-:Y:S01]  /*2e50*/  STL [R1+0xc0], RZ ;  /* 0x0000c0ff01007387 */ /* 0x0009e20000100800 */
[----:B------:R-:W-:-:S02]  /*2e60*/  UIADD3 UR18, UR6, 0x100, URZ ;  /* 0x0000010006127890 */ /* 0x000fc4000fffe03f */
[----:B------:R-:W-:Y:S01]  /*2e70*/  UIADD3 UR14, UR6, 0x180, URZ ;  /* 0x00000180060e7890 */ /* 0x000fe2000fffe03f */
[----:B------:R4:W-:Y:S01]  /*2e80*/  STL [R1+0xbc], RZ ;  /* 0x0000bcff01007387 */ /* 0x0009e20000100800 */
[----:B------:R-:W-:Y:S02]  /*2e90*/  UIADD3 UR22, UR6, 0x200, URZ ;  /* 0x0000020006167890 */ /* 0x000fe4000fffe03f */
[----:B------:R-:W-:Y:S01]  /*2ea0*/  UIADD3 UR26, UR6, 0x280, URZ ;  /* 0x00000280061a7890 */ /* 0x000fe2000fffe03f */
[----:B------:R4:W-:Y:S01]  /*2eb0*/  STL [R1+0xb8], RZ ;  /* 0x0000b8ff01007387 */ /* 0x0009e20000100800 */
[----:B------:R-:W-:Y:S01]  /*2ec0*/  UMOV UR8, UR7 ;  /* 0x0000000700087c82 */ /* 0x000fe20008000000 */
[----:B------:R-:W-:Y:S02]  /*2ed0*/  UIADD3 UR30, UR6, 0x300, URZ ;  /* 0x00000300061e7890 */ /* 0x000fe4000fffe03f */
[----:B------:R-:W-:Y:S01]  /*2ee0*/  UMOV UR10, UR6 ;  /* 0x00000006000a7c82 */ /* 0x000fe20008000000 */
[----:B------:R-:W-:Y:S01]  /*2ef0*/  UIADD3 UR34, UR6, 0x380, URZ ;  /* 0x0000038006227890 */ /* 0x000fe2000fffe03f */
[----:B------:R-:W-:Y:S01]  /*2f00*/  QGMMA.64x16x32.F32.E4M3.E4M3 R192, gdesc[UR8], RZ, !UPT ;  /* 0x0020000008c079f3 */ /* 0x000fe2000c7008ff */
[----:B------:R-:W-:Y:S01]  /*2f10*/  UMOV UR48, UR8 ;  /* 0x0000000800307c82 */ /* 0x000fe20008000000 */
[----:B------:R-:W-:Y:S01]  /*2f20*/  UIADD3 UR38, UR6, 0x400, URZ ;  /* 0x0000040006267890 */ /* 0x000fe2000fffe03f */
[----:B------:R4:W-:Y:S01]  /*2f30*/  STL [R1+0xb4], RZ ;  /* 0x0000b4ff01007387 */ /* 0x0009e20000100800 */
[----:B------:R-:W-:Y:S01]  /*2f40*/  UMOV UR16, UR8 ;  /* 0x0000000800107c82 */ /* 0x000fe20008000000 */
[----:B------:R-:W-:Y:S01]  /*2f50*/  UIADD3 UR42, UR6, 0x480, URZ ;  /* 0x00000480062a7890 */ /* 0x000fe2000fffe03f */
[----:B------:R-:W-:Y:S01]  /*2f60*/  QGMMA.64x16x32.F32.E4M3.E4M3 R176, gdesc[UR48], RZ, !UPT ;  /* 0x0020000030b079f3 */ /* 0x000fe2000c7008ff */
[----:B------:R-:W-:Y:S01]  /*2f70*/  UMOV UR12, UR8 ;  /* 0x00000008000c7c82 */ /* 0x000fe20008000000 */
[----:B------:R-:W-:Y:S01]  /*2f80*/  UIADD3 UR46, UR6, 0x500, URZ ;  /* 0x00000500062e7890 */ /* 0x000fe2000fffe03f */
[----:B------:R4:W-:Y:S01]  /*2f90*/  STL [R1+0xb0], RZ ;  /* 0x0000b0ff01007387 */ /* 0x0009e20000100800 */
[----:B------:R-:W-:Y:S01]  /*2fa0*/  QGMMA.64x16x32.F32.E4M3.E4M3 R160, gdesc[UR16], RZ, !UPT ;  /* 0x0020000010a079f3 */ /* 0x000fe2000c7008ff */
[----:B------:R-:W-:Y:S01]  /*2fb0*/  UMOV UR20, UR8 ;  /* 0x0000000800147c82 */ /* 0x000fe20008000000 */
[----:B------:R-:W-:Y:S01]  /*2fc0*/  UMOV UR24, UR8 ;  /* 0x0000000800187c82 */ /* 0x000fe20008000000 */
[----:B------:R-:W-:Y:S01]  /*2fd0*/  UMOV UR28, UR8 ;  /* 0x00000008001c7c82 */ /* 0x000fe20008000000 */
[----:B------:R-:W-:Y:S01]  /*2fe0*/  QGMMA.64x16x32.F32.E4M3.E4M3 R144, gdesc[UR12], RZ, !UPT ;  /* 0x002000000c9079f3 */ /* 0x000fe2000c7008ff */
[----:B------:R-:W-:Y:S01]  /*2ff0*/  UIADD3 UR12, UR7, 0x400, URZ ;  /* 0x00000400070c7890 */ /* 0x000fe2000fffe03f */
[----:B------:R4:W-:Y:S01]  /*3000*/  STL [R1+0xac], RZ ;  /* 0x0000acff01007387 */ /* 0x0009e20000100800 */
[----:B------:R-:W-:Y:S01]  /*3010*/  UMOV UR32, UR8 ;  /* 0x0000000800207c82 */ /* 0x000fe20008000000 */
[----:B------:R-:W-:Y:S01]  /*3020*/  QGMMA.64x16x32.F32.E4M3.E4M3 R128, gdesc[UR20], RZ, !UPT ;  /* 0x00200000148079f3 */ /* 0x000fe2000c7008ff */
[----:B------:R-:W-:Y:S01]  /*3030*/  UMOV UR36, UR8 ;  /* 0x0000000800247c82 */ /* 0x000fe20008000000 */
[----:B------:R-:W-:Y:S01]  /*3040*/  UMOV UR40, UR8 ;  /* 0x0000000800287c82 */ /* 0x000fe20008000000 */
[----:B------:R-:W-:Y:S01]  /*3050*/  UMOV UR44, UR8 ;  /* 0x00000008002c7c82 */ /* 0x000fe20008000000 */
[----:B------:R-:W-:Y:S01]  /*3060*/  QGMMA.64x16x32.F32.E4M3.E4M3 R112, gdesc[UR24], RZ, !UPT ;  /* 0x00200000187079f3 */ /* 0x000fe2000c7008ff */
[----:B------:R4:W-:Y:S03]  /*3070*/  STL [R1+0xa8], RZ ;  /* 0x0000a8ff01007387 */ /* 0x0009e60000100800 */
        /* <DEDUP_REMOVED lines=9> */
[----:B------:R-:W-:Y:S01]  /*3110*/  UMOV UR44, UR12 ;  /* 0x0000000c002c7c82 */ /* 0x000fe20008000000 */
[----:B------:R-:W-:Y:S01]  /*3120*/  UMOV UR45, 0x40000040 ;  /* 0x40000040002d7882 */ /* 0x000fe20000000000 */
[----:B------:R-:W-:Y:S01]  /*3130*/  UMOV UR40, UR44 ;  /* 0x0000002c00287c82 */ /* 0x000fe20008000000 */
[----:B------:R-:W-:Y:S01]  /*3140*/  UMOV UR41, UR45 ;  /* 0x0000002d00297c82 */ /* 0x000fe20008000000 */
[----:B------:R-:W-:Y:S01]  /*3150*/  QGMMA.64x16x32.F32.E4M3.E4M3 R24, gdesc[UR44], RZ, !UPT ;  /* 0x002000002c1879f3 */ /* 0x000fe2000c7008ff */
[----:B------:R-:W-:Y:S01]  /*3160*/  UMOV UR36, UR44 ;  /* 0x0000002c00247c82 */ /* 0x000fe20008000000 */
        /* <DEDUP_REMOVED lines=23> */
[----:B------:R-:W-:Y:S01]  /*32e0*/  UIADD3 UR22, UR6, 0x202, URZ ;  /* 0x0000020206167890 */ /* 0x000fe2000fffe03f */
[----:B------:R4:W-:Y:S01]  /*32f0*/  STL [R1+0x94], RZ ;  /* 0x000094ff01007387 */ /* 0x0009e20000100800 */
[----:B------:R-:W-:Y:S01]  /*3300*/  UIADD3 UR26, UR6, 0x282, URZ ;  /* 0x00000282061a7890 */ /* 0x000fe2000fffe03f */
        /* <DEDUP_REMOVED lines=13> */
[----:B------:R-:W-:Y:S01]  /*33e0*/  UMOV UR8, UR12 ;  /* 0x0000000c00087c82 */ /* 0x000fe20008000000 */
[----:B------:R-:W-:Y:S01]  /*33f0*/  UMOV UR9, 0x40000040 ;  /* 0x4000004000097882 */ /* 0x000fe20000000000 */
[----:B------:R-:W-:Y:S01]  /*3400*/  UMOV UR10, UR13 ;  /* 0x0000000d000a7c82 */ /* 0x000fe20008000000 */
[----:B------:R-:W-:Y:S01]  /*3410*/  UMOV UR11, 0x40000040 ;  /* 0x40000040000b7882 */ /* 0x000fe20000000000 */
[----:B------:R-:W-:Y:S01]  /*3420*/  UIADD3 UR34, UR6, 0x382, URZ ;  /* 0x0000038206227890 */ /* 0x000fe2000fffe03f */
[----:B------:R-:W-:Y:S01]  /*3430*/  QGMMA.64x16x32.F32.E4M3.E4M3 R192, gdesc[UR8], R192 ;  /* 0x0020000008c079f3 */ /* 0x000fe200087008c0 */
[----:B------:R-:W-:Y:S01]  /*3440*/  UMOV UR48, UR8 ;  /* 0x0000000800307c82 */ /* 0x000fe20008000000 */
        /* <DEDUP_REMOVED lines=17> */
[----:B------:R-:W-:Y:S01]  /*3560*/  UMOV UR24, UR8 ;  /* 0x0000000800187c82 */ /* 0x000fe20008000000 */
[----:B------:R-:W-:Y:S01]  /*3570*/  UMOV UR25, UR9 ;  /* 0x0000000900197c82 */ /* 0x000fe20008000000 */
[----:B------:R-:W-:Y:S01]  /*3580*/  UMOV UR27, 0x40000040 ;  /* 0x40000040001b7882 */ /* 0x000fe20000000000 */
        /* <DEDUP_REMOVED lines=22> */
[----:B------:R4:W-:Y:S03]  /*36f0*/  STL [R1+0x84], RZ ;  /* 0x000084ff01007387 */ /* 0x0009e60000100800 */
[----:B------:R-:W-:Y:S01]  /*3700*/  QGMMA.64x16x32.F32.E4M3.E4M3 R32, gdesc[UR44], R32 ;  /* 0x002000002c2079f3 */ /* 0x000fe20008700820 */
[----:B------:R-:W-:Y:S01]  /*3710*/  UMOV UR44, UR12 ;  /* 0x0000000c002c7c82 */ /* 0x000fe20008000000 */
[----:B------:R-:W-:Y:S01]  /*3720*/  UMOV UR45, 0x40000040 ;  /* 0x40000040002d7882 */ /* 0x000fe20000000000 */
[----:B------:R-:W-:Y:S01]  /*3730*/  UMOV UR40, UR44 ;  /* 0x0000002c00287c82 */ /* 0x000fe20008000000 */
[----:B------:R-:W-:Y:S01]  /*3740*/  UMOV UR41, UR45 ;  /* 0x0000002d00297c82 */ /* 0x000fe20008000000 */
[----:B------:R-:W-:Y:S01]  /*3750*/  QGMMA.64x16x32.F32.E4M3.E4M3 R24, gdesc[UR44], R24 ;  /* 0x002000002c1879f3 */ /* 0x000fe20008700818 */
[----:B------:R-:W-:Y:S01]  /*3760*/  UMOV UR36, UR44 ;  /* 0x0000002c00247c82 */ /* 0x000fe20008000000 */
        /* <DEDUP_REMOVED lines=23> */
[----:B------:R-:W-:Y:S01]  /*38e0*/  UIADD3 UR22, UR6, 0x104, URZ ;  /* 0x0000010406167890 */ /* 0x000fe2000fffe03f */
[----:B------:R4:W-:Y:S01]  /*38f0*/  STL [R1+0x80], RZ ;  /* 0x000080ff01007387 */ /* 0x0009e20000100800 */
[----:B------:R-:W-:Y:S01]  /*3900*/  UIADD3 UR26, UR6, 0x204, URZ ;  /* 0x00000204061a7890 */ /* 0x000fe2000fffe03f */
        /* <DEDUP_REMOVED lines=93> */
[----:B------:R4:W-:Y:S01]  /*3ee0*/  STL [R1+0x6c], RZ ;  /* 0x00006cff01007387 */ /* 0x0009e20000100800 */
[----:B------:R-:W-:-:S02]  /*3ef0*/  UIADD3 UR34, UR6, 0x206, URZ ;  /* 0x0000020606227890 */ /* 0x000fc4000fffe03f */
[----:B------:R-:W-:Y:S01]  /*3f00*/  QGMMA.64x16x32.F32.E4M3.E4M3 R136, gdesc[UR12], R136 ;  /* 0x002000000c8879f3 */ /* 0x000fe20008700888 */
[----:B------:R4:W-:Y:S01]  /*3f10*/  STL [R1+0x68], RZ ;  /* 0x000068ff01007387 */ /* 0x0009e20000100800 */
[----:B------:R-:W-:Y:S02]  /*3f20*/  UIADD3 UR12, UR7, 0x6, URZ ;  /* 0x00000006070c7890 */ /* 0x000fe4000fffe03f */
[----:B------:R-:W-:Y:S01]  /*3f30*/  QGMMA.64x16x32.F32.E4M3.E4M3 R152, gdesc[UR20], R152 ;  /* 0x00200000149879f3 */ /* 0x000fe20008700898 */
[----:B------:R4:W-:Y:S01]  /*3f40*/  STL [R1+0x64], RZ ;  /* 0x000064ff01007387 */ /* 0x0009e20000100800 */
[----:B------:R-:W-:Y:S02]  /*3f50*/  UIADD3 UR14, UR6, 0x6, URZ ;  /* 0x00000006060e7890 */ /* 0x000fe4000fffe03f */
[----:B------:R-:W-:Y:S01]  /*3f60*/  QGMMA.64x16x32.F32.E4M3.E4M3 R168, gdesc[UR16], R168 ;  /* 0x0020000010a879f3 */ /* 0x000fe200087008a8 */
[----:B------:R4:W-:Y:S01]  /*3f70*/  STL [R1+0x60], RZ ;  /* 0x000060ff01007387 */ /* 0x0009e20000100800 */
[----:B------:R-:W-:-:S02]  /*3f80*/  UIADD3 UR18, UR6, 0x86, URZ ;  /* 0x0000008606127890 */ /* 0x000fc4000fffe03f */
[----:B------:R-:W-:Y:S01]  /*3f90*/  QGMMA.64x16x32.F32.E4M3.E4M3 R184, gdesc[UR8], R184 ;  /* 0x0020000008b879f3 */ /* 0x000fe200087008b8 */
[----:B------:R4:W-:Y:S01]  /*3fa0*/  STL [R1+0x5c], RZ ;  /* 0x00005cff01007387 */ /* 0x0009e20000100800 */
[----:B------:R-:W-:Y:S02]  /*3fb0*/  UIADD3 UR22, UR6, 0x106, URZ ;  /* 0x0000010606167890 */ /* 0x000fe4000fffe03f */
[----:B------:R-:W-:Y:S01]  /*3fc0*/  UIADD3 UR10, UR6, 0x186, URZ ;  /* 0x00000186060a7890 */ /* 0x000fe2000fffe03f */
[----:B------:R4:W-:Y:S01]  /*3fd0*/  STL [R1+0x58], RZ ;  /* 0x000058ff01007387 */ /* 0x0009e20000100800 */
[----:B------:R-:W-:Y:S01]  /*3fe0*/  UIADD3 UR26, UR6, 0x286, URZ ;  /* 0x00000286061a7890 */ /* 0x000fe2000fffe03f */
[----:B------:R-:W-:Y:S02]  /*3ff0*/  UMOV UR13, 0x40000040 ;  /* 0x40000040000d7882 */ /* 0x000fe40000000000 */
[----:B------:R4:W-:Y:S01]  /*4000*/  STL [R1+0x54], RZ ;  /* 0x000054ff01007387 */ /* 0x0009e20000100800 */
[----:B------:R-:W-:Y:S01]  /*4010*/  UIADD3 UR30, UR6, 0x306, URZ ;  /* 0x00000306061e7890 */ /* 0x000fe2000fffe03f */
[----:B------:R-:W-:-:S02]  /*4020*/  UMOV UR15, 0x40000040 ;  /* 0x40000040000f7882 */ /* 0x000fc40000000000 */
[----:B------:R4:W-:Y:S01]  /*4030*/  STL [R1+0x50], RZ ;  /* 0x000050ff01007387 */ /* 0x0009e20000100800 */
[----:B------:R-:W-:Y:S01]  /*4040*/  UIADD3 UR38, UR6, 0x386, URZ ;  /* 0x0000038606267890 */ /* 0x000fe2000fffe03f */
[----:B------:R-:W-:Y:S01]  /*4050*/  QGMMA.64x16x32.F32.E4M3.E4M3 R192, gdesc[UR12], R192 ;  /* 0x002000000cc079f3 */ /* 0x000fe200087008c0 */
[----:B------:R-:W-:Y:S01]  /*4060*/  UMOV UR16, UR12 ;  /* 0x0000000c00107c82 */ /* 0x000fe20008000000 */
[----:B------:R4:W-:Y:S01]  /*4070*/  STL [R1+0x4c], RZ ;  /* 0x00004cff01007387 */ /* 0x0009e20000100800 */
[----:B------:R-:W-:Y:S01]  /*4080*/  UMOV UR17, UR13 ;  /* 0x0000000d00117c82 */ /* 0x000fe20008000000 */
[----:B------:R-:W-:Y:S01]  /*4090*/  UMOV UR19, 0x40000040 ;  /* 0x4000004000137882 */ /* 0x000fe20000000000 */
[----:B------:R-:W-:Y:S01]  /*40a0*/  UIADD3 UR42, UR6, 0x406, URZ ;  /* 0x00000406062a7890 */ /* 0x000fe2000fffe03f */
[----:B------:R4:W-:Y:S01]  /*40b0*/  STL [R1+0x48], RZ ;  /* 0x000048ff01007387 */ /* 0x0009e20000100800 */
[----:B------:R-:W-:Y:S01]  /*40c0*/  UIADD3 UR46, UR6, 0x486, URZ ;  /* 0x00000486062e7890 */ /* 0x000fe2000fffe03f */
[----:B------:R-:W-:Y:S01]  /*40d0*/  QGMMA.64x16x32.F32.E4M3.E4M3 R176, gdesc[UR16], R176 ;  /* 0x0020000010b079f3 */ /* 0x000fe200087008b0 */
[----:B------:R-:W-:Y:S01]  /*40e0*/  UIADD3 UR50, UR6, 0x506, URZ ;  /* 0x0000050606327890 */ /* 0x000fe2000fffe03f */
[----:B------:R4:W-:Y:S01]  /*40f0*/  STL [R1+0x44], RZ ;  /* 0x000044ff01007387 */ /* 0x0009e20000100800 */
[----:B------:R-:W-:Y:S01]  /*4100*/  UMOV UR20, UR12 ;  /* 0x0000000c00147c82 */ /* 0x000fe20008000000 */
[----:B------:R-:W-:Y:S01]  /*4110*/  UMOV UR21, UR13 ;  /* 0x0000000d00157c82 */ /* 0x000fe20008000000 */
[----:B------:R-:W-:Y:S01]  /*4120*/  UMOV UR23, 0x40000040 ;  /* 0x4000004000177882 */ /* 0x000fe20000000000 */
[----:B------:R4:W-:Y:S01]  /*4130*/  STL [R1+0x40], RZ ;  /* 0x000040ff01007387 */ /* 0x0009e20000100800 */
[----:B------:R-:W-:Y:S01]  /*4140*/  ULDC UR6, c[0x0][0x50c] ;  /* 0x0001430000067ab9 */ /* 0x000fe20000000800 */
[----:B------:R-:W-:Y:S01]  /*4150*/  UMOV UR8, UR12 ;  /* 0x0000000c00087c82 */ /* 0x000fe20008000000 */
[----:B------:R-:W-:Y:S01]  /*4160*/  UMOV UR9, UR13 ;  /* 0x0000000d00097c82 */ /* 0x000fe20008000000 */
[----:B------:R4:W-:Y:S01]  /*4170*/  STL [R1+0x3c], RZ ;  /* 0x00003cff01007387 */ /* 0x0009e20000100800 */
[----:B------:R-:W-:Y:S01]  /*4180*/  UMOV UR11, 0x40000040 ;  /* 0x40000040000b7882 */ /* 0x000fe20000000000 */
[----:B------:R-:W-:Y:S01]  /*4190*/  QGMMA.64x16x32.F32.E4M3.E4M3 R160, gdesc[UR20], R160 ;  /* 0x0020000014a079f3 */ /* 0x000fe200087008a0 */
[----:B------:R-:W-:Y:S01]  /*41a0*/  UMOV UR32, UR12 ;  /* 0x0000000c00207c82 */ /* 0x000fe20008000000 */
[----:B------:R4:W-:Y:S01]  /*41b0*/  STL [R1+0x38], RZ ;  /* 0x000038ff01007387 */ /* 0x0009e20000100800 */
[----:B------:R-:W-:Y:S01]  /*41c0*/  UMOV UR33, UR13 ;  /* 0x0000000d00217c82 */ /* 0x000fe20008000000 */
[----:B------:R-:W-:Y:S01]  /*41d0*/  UMOV UR35, 0x40000040 ;  /* 0x4000004000237882 */ /* 0x000fe20000000000 */
[----:B------:R-:W-:Y:S01]  /*41e0*/  UISETP.NE.AND UP0, UPT, UR6, 0x4, UPT ;  /* 0x000000040600788c */ /* 0x000fe2000bf05270 */
[----:B------:R4:W-:Y:S01]  /*41f0*/  STL [R1+0x34], RZ ;  /* 0x000034ff01007387 */ /* 0x0009e20000100800 */
[----:B------:R-:W-:Y:S01]  /*4200*/  QGMMA.64x16x32.F32.E4M3.E4M3 R144, gdesc[UR8], R144 ;  /* 0x00200000089079f3 */ /* 0x000fe20008700890 */
        /* <DEDUP_REMOVED lines=9> */
[----:B------:R-:W-:Y:S01]  /*42a0*/  UIADD3 UR7, UR7, 0x406, URZ ;  /* 0x0000040607077890 */ /* 0x000fe2000fffe03f */
        /* <DEDUP_REMOVED lines=11> */
[----:B------:R-:W-:Y:S01]  /*4360*/  USEL UR6, URZ, 0x1, UP0 ;  /* 0x000000013f067887 */ /* 0x000fe20008000000 */
        /* <DEDUP_REMOVED lines=11> */
[----:B------:R-:W-:Y:S01]  /*4420*/  QGMMA.64x16x32.F32.E4M3.E4M3 R48, gdesc[UR44], R48 ;  /* 0x002000002c3079f3 */ /* 0x000fe20008700830 */
[----:B------:R4:W-:Y:S01]  /*4430*/  STL [R1+0x10], RZ ;  /* 0x000010ff01007387 */ /* 0x0009e20000100800 */
[----:B------:R-:W-:-:S02]  /*4440*/  ISETP.NE.AND P0, PT, RZ, UR6, PT ;  /* 0x00000006ff007c0c */ /* 0x000fc4000bf05270 */
[----:B------:R-:W-:Y:S01]  /*4450*/  QGMMA.64x16x32.F32.E4M3.E4M3 R32, gdesc[UR48], R32 ;  /* 0x00200000302079f3 */ /* 0x000fe20008700820 */
[----:B------:R4:W-:Y:S01]  /*4460*/  STL [R1+0xc], RZ ;  /* 0x00000cff01007387 */ /* 0x0009e20000100800 */
[----:B------:R-:W-:Y:S01]  /*4470*/  UMOV UR48, UR7 ;  /* 0x0000000700307c82 */ /* 0x000fe20008000000 */
[----:B------:R-:W-:Y:S01]  /*4480*/  UMOV UR49, 0x40000040 ;  /* 0x4000004000317882 */ /* 0x000fe20000000000 */
[----:B------:R-:W-:Y:S01]  /*4490*/  UMOV UR44, UR48 ;  /* 0x00000030002c7c82 */ /* 0x000fe20008000000 */
[----:B------:R4:W-:Y:S01]  /*44a0*/  STL [R1+0x8], RZ ;  /* 0x000008ff01007387 */ /* 0x0009e20000100800 */
[----:B------:R-:W-:Y:S01]  /*44b0*/  UMOV UR45, UR49 ;  /* 0x00000031002d7c82 */ /* 0x000fe20008000000 */
[----:B------:R-:W-:Y:S01]  /*44c0*/  QGMMA.64x16x32.F32.E4M3.E4M3 R24, gdesc[UR48], R24 ;  /* 0x00200000301879f3 */ /* 0x000fe20008700818 */
[----:B------:R-:W-:Y:S01]  /*44d0*/  UMOV UR40, UR48 ;  /* 0x0000003000287c82 */ /* 0x000fe20008000000 */
[----:B------:R4:W-:Y:S01]  /*44e0*/  STL [R1+0x4], RZ ;  /* 0x000004ff01007387 */ /* 0x0009e20000100800 */
[----:B------:R-:W-:Y:S01]  /*44f0*/  UMOV UR41, UR49 ;  /* 0x0000003100297c82 */ /* 0x000fe20008000000 */
[----:B------:R-:W-:Y:S01]  /*4500*/  QGMMA.64x16x32.F32.E4M3.E4M3 R40, gdesc[UR44], R40 ;  /* 0x002000002c2879f3 */ /* 0x000fe20008700828 */
[----:B------:R-:W-:Y:S01]  /*4510*/  UMOV UR36, UR48 ;  /* 0x0000003000247c82 */ /* 0x000fe20008000000 */
[----:B------:R4:W-:Y:S01]  /*4520*/  STL [R1], RZ ;  /* 0x000000ff01007387 */ /* 0x0009e20000100800 */
        /* <DEDUP_REMOVED lines=19> */
[----:B------:R-:W-:-:S02]  /*4660*/  UMOV UR13, UR49 ;  /* 0x00000031000d7c82 */ /* 0x000fc40008000000 */
[----:B------:R-:W-:Y:S04]  /*4670*/  QGMMA.64x16x32.F32.E4M3.E4M3 R136, gdesc[UR8], R136 ;  /* 0x00200000088879f3 */ /* 0x000fe80008700888 */
[----:B------:R-:W-:Y:S04]  /*4680*/  QGMMA.64x16x32.F32.E4M3.E4M3 R152, gdesc[UR20], R152 ;  /* 0x00200000149879f3 */ /* 0x000fe80008700898 */
[----:B------:R-:W-:Y:S04]  /*4690*/  QGMMA.64x16x32.F32.E4M3.E4M3 R168, gdesc[UR16], R168 ;  /* 0x0020000010a879f3 */ /* 0x000fe800087008a8 */
[----:B------:R-:W-:Y:S01]  /*46a0*/  QGMMA.64x16x32.F32.E4M3.E4M3 R184, gdesc[UR12], R184, gsb0 ;  /* 0x002000000cb879f3 */ /* 0x000fe200080008b8 */
[----:B----4-:R-:W-:Y:S05]  /*46b0*/  @!P0 BRA `(.L_x_22) ;  /* 0x0000001000c08947 */ /* 0x010fea0003800000 */
[----:B------:R-:W-:Y:S02]  /*46c0*/  WARPGROUP.DEPBAR.LE gsb0, 0x0 ;  /* 0x00008000000079c5 */ /* 0x000fe40000010000 */
[----:B------:R-:W-:-:S01]  /*46d0*/  FADD R227, RZ, R193 ;  /* 0x000000c1ffe37221 */ /* 0x000fc20000000000 */
[----:B------:R-:W-:Y:S01]  /*46e0*/  FADD R228, RZ, R192 ;  /* 0x000000c0ffe47221 */ /* 0x000fe20000000000 */
[----:B------:R-:W-:-:S01]  /*46f0*/  FADD R226, RZ, R194 ;  /* 0x000000c2ffe27221 */ /* 0x000fc20000000000 */
[----:B------:R-:W-:Y:S01]  /*4700*/  FADD R225, RZ, R195 ;  /* 0x000000c3ffe17221 */ /* 0x000fe20000000000 */
[----:B------:R-:W-:-:S01]  /*4710*/  FADD R224, RZ, R196 ;  /* 0x000000c4ffe07221 */ /* 0x000fc20000000000 */
[----:B------:R0:W-:Y:S01]  /*4720*/  STL [R1+0x220], R227 ;  /* 0x000220e301007387 */ /* 0x0001e20000100800 */
[----:B------:R-:W-:-:S01]  /*4730*/  FADD R223, RZ, R197 ;  /* 0x000000c5ffdf7221 */ /* 0x000fc20000000000 */
[----:B------:R-:W-:Y:S01]  /*4740*/  FADD R222, RZ, R198 ;  /* 0x000000c6ffde7221 */ /* 0x000fe20000000000 */
[----:B------:R-:W-:-:S01]  /*4750*/  FADD R221, RZ, R199 ;  /* 0x000000c7ffdd7221 */ /* 0x000fc20000000000 */
[----:B------:R-:W-:Y:S01]  /*4760*/  FADD R220, RZ, R184 ;  /* 0x000000b8ffdc7221 */ /* 0x000fe20000000000 */
[----:B------:R-:W-:-:S01]  /*4770*/  FADD R219, RZ, R185 ;  /* 0x000000b9ffdb7221 */ /* 0x000fc20000000000 */
[----:B------:R-:W-:Y:S01]  /*4780*/  FADD R218, RZ, R186 ;  /* 0x000000baffda7221 */ /* 0x000fe20000000000 */
[----:B------:R-:W-:-:S01]  /*4790*/  FADD R217, RZ, R187 ;  /* 0x000000bbffd97221 */ /* 0x000fc20000000000 */
[----:B------:R-:W-:Y:S01]  /*47a0*/  FADD R216, RZ, R188 ;  /* 0x000000bcffd87221 */ /* 0x000fe20000000000 */
[----:B------:R-:W-:-:S01]  /*47b0*/  FADD R215, RZ, R189 ;  /* 0x000000bdffd77221 */ /* 0x000fc20000000000 */
[----:B0-----:R-:W-:Y:S01]  /*47c0*/  FADD R227, RZ, R148 ;  /* 0x00000094ffe37221 */ /* 0x001fe20000000000 */
[----:B------:R-:W-:-:S01]  /*47d0*/  FADD R214, RZ, R190 ;  /* 0x000000beffd67221 */ /* 0x000fc20000000000 */
[----:B------:R-:W-:Y:S01]  /*47e0*/  FADD R213, RZ, R191 ;  /* 0x000000bfffd57221 */ /* 0x000fe20000000000 */
[----:B------:R-:W-:-:S01]  /*47f0*/  FADD R212, RZ, R176 ;  /* 0x000000b0ffd47221 */ /* 0x000fc20000000000 */
[----:B------:R-:W-:Y:S01]  /*4800*/  FADD R211, RZ, R177 ;  /* 0x000000b1ffd37221 */ /* 0x000fe20000000000 */
[----:B------:R0:W-:Y:S01]  /*4810*/  STL [R1], R227 ;  /* 0x000000e301007387 */ /* 0x0001e20000100800 */
        /* <DEDUP_REMOVED lines=38> */
[----:B0-----:R-:W-:-:S05]  /*4a80*/  FADD R227, RZ, R151 ;  /* 0x00000097ffe37221 */ /* 0x001fca0000000000 */
[----:B------:R0:W-:Y:S02]  /*4a90*/  STL [R1+0xc], R227 ;  /* 0x00000ce301007387 */ /* 0x0001e40000100800 */
        /* <DEDUP_REMOVED lines=239> */
[----:B------:R0:W-:Y:S04]  /*5990*/  STL [R1+0x1ec], R227 ;  /* 0x0001ece301007387 */ /* 0x0001e80000100800 */
[----:B0-----:R0:W5:Y:S01]  /*59a0*/  LDL.LU R227, [R1+0x220] ;  /* 0x0002200001e37983 */ /* 0x0011620000300800 */
[----:B------:R-:W-:-:S05]  /*59b0*/  UMOV UR59, URZ ;  /* 0x0000003f003b7c82 */ /* 0x000fca0008000000 */
.L_x_22:
[----:B------:R1:W-:Y:S04]  /*59c0*/  STL [R1+0x224], R2 ;  /* 0x0002240201007387 */ /* 0x0003e80000100800 */
[----:B-1----:R-:W3:Y:S04]  /*59d0*/  LDL R2, [R1+0x204] ;  /* 0x0002040001027983 */ /* 0x002ee80000100800 */
[----:B------:R1:W-:Y:S04]  /*59e0*/  STL [R1+0x220], R0 ;  /* 0x0002200001007387 */ /* 0x0003e80000100800 */
[----:B-1----:R-:W4:Y:S01]  /*59f0*/  LDL R0, [R1+0x20c] ;  /* 0x00020c0001007983 */ /* 0x002f220000100800 */
[----:B---3--:R-:W-:-:S03]  /*5a00*/  R2UR UR8, R2 ;  /* 0x00000000020872ca */ /* 0x008fc600000e0000 */
[----:B------:R1:W5:Y:S01]  /*5a10*/  LDL.LU R2, [R1+0x224] ;  /* 0x0002240001027983 */ /* 0x0003620000300800 */
[----:B----4-:R-:W-:-:S03]  /*5a20*/  R2UR UR7, R0 ;  /* 0x00000000000772ca */ /* 0x010fc600000e0000 */
[----:B------:R1:W5:Y:S06]  /*5a30*/  LDL.LU R0, [R1+0x220] ;  /* 0x0002200001007983 */ /* 0x00036c0000300800 */
[----:B------:R-:W-:-:S04]  /*5a40*/  UIADD3 UR54, UR8, 0x1, URZ ;  /* 0x0000000108367890 */ /* 0x000fc8000fffe03f */
[----:B------:R-:W-:-:S04]  /*5a50*/  UISETP.NE.AND UP0, UPT, UR54, 0x4, UPT ;  /* 0x000000043600788c */ /* 0x000fc8000bf05270 */
[----:B------:R-:W-:Y:S02]  /*5a60*/  USEL UR55, URZ, 0x1, UP0 ;  /* 0x000000013f377887 */ /* 0x000fe40008000000 */
[----:B------:R-:W-:Y:S02]  /*5a70*/  USEL UR54, UR54, URZ, UP0 ;  /* 0x0000003f36367287 */ /* 0x000fe40008000000 */
[----:B------:R-:W-:-:S03]  /*5a80*/  ULOP3.LUT UR55, UR7, UR55, URZ, 0x3c, !UPT ;  /* 0x0000003707377292 */ /* 0x000fc6000f8e3c3f */
[----:B-1----:R-:W-:-:S09]  /*5a90*/  UMOV UR7, 0x1 ;  /* 0x0000000100077882 */ /* 0x002fd20000000000 */
.L_x_17:
[----:B-----5:R1:W-:Y:S04]  /*5aa0*/  STL [R1+0x220], R0 ;  /* 0x0002200001007387 */ /* 0x0203e80000100800 */
[----:B-1----:R-:W3:Y:S02]  /*5ab0*/  LDL R0, [R1+0x214] ;  /* 0x0002140001007983 */ /* 0x002ee40000100800 */
[----:B---3--:R-:W-:Y:S02]  /*5ac0*/  R2UR UR9, R0 ;  /* 0x00000000000972ca */ /* 0x008fe400000e0000 */
[----:B------:R1:W5:Y:S11]  /*5ad0*/  LDL.LU R0, [R1+0x220] ;  /* 0x0002200001007983 */ /* 0x0003760000300800 */
[----:B------:R-:W-:-:S04]  /*5ae0*/  UISETP.LT.AND UP0, UPT, UR9, 0x1, UPT ;  /* 0x000000010900788c */ /* 0x000fc8000bf01270 */
[----:B------:R-:W-:-:S04]  /*5af0*/  USEL UR8, UR9, 0x1, UP0 ;  /* 0x0000000109087887 */ /* 0x000fc80008000000 */
[----:B------:R-:W-:-:S04]  /*5b00*/  UIADD3 UR57, UR9, -UR8, URZ ;  /* 0x8000000809397290 */ /* 0x000fc8000fffe03f */
[----:B------:R-:W-:-:S06]  /*5b10*/  UISETP.GE.AND UP0, UPT, UR57, 0x1, UPT ;  /* 0x000000013900788c */ /* 0x000fcc000bf06270 */
[----:B------:R-:W-:-:S13]  /*5b20*/  PLOP3.LUT P0, PT, PT, PT, UP0, 0x80, 0x0 ;  /* 0x000000000000781c */ /* 0x000fda0003f0f008 */
[----:B-1----:R-:W-:Y:S05]  /*5b30*/  @!P0 BRA `(.L_x_23) ;  /* 0x0000003800108947 */ /* 0x002fea0003800000 */
[----:B-----5:R1:W-:Y:S04]  /*5b40*/  STL [R1+0x220], R0 ;  /* 0x0002200001007387 */ /* 0x0203e80000100800 */
[----:B-1----:R-:W3:Y:S02]  /*5b50*/  LDL R0, [R1+0x204] ;  /* 0x0002040001007983 */ /* 0x002ee40000100800 */
[----:B---3--:R-:W-:Y:S02]  /*5b60*/  R2UR UR56, R0 ;  /* 0x00000000003872ca */ /* 0x008fe400000e0000 */
[----:B------:R1:W5:-:S13]  /*5b70*/  LDL.LU R0, [R1+0x220] ;  /* 0x0002200001007983 */ /* 0x00035a0000300800 */
.L_x_31:
[----:B-----5:R3:W-:Y:S04]  /*5b80*/  STL [R1+0x220], R0 ;  /* 0x0002200001007387 */ /* 0x0207e80000100800 */
[----:B---3--:R-:W3:Y:S02]  /*5b90*/  LDL R0, [R1+0x1f0] ;  /* 0x0001f00001007983 */ /* 0x008ee40000100800 */
[----:B---3--:R-:W-:Y:S02]  /*5ba0*/  R2UR UR8, R0 ;  /* 0x00000000000872ca */ /* 0x008fe400000e0000 */
[----:B------:R3:W5:Y:S11]  /*5bb0*/  LDL.LU R0, [R1+0x220] ;  /* 0x0002200001007983 */ /* 0x0007760000300800 */
[----:B------:R-:W-:-:S06]  /*5bc0*/  UISETP.NE.AND UP0, UPT, UR8, 0x3, UPT ;  /* 0x000000030800788c */ /* 0x000fcc000bf05270 */
[----:B------:R-:W-:-:S13]  /*5bd0*/  PLOP3.LUT P1, PT, PT, PT, UP0, 0x80, 0x0 ;  /* 0x000000000000781c */ /* 0x000fda0003f2f008 */
[----:B---3--:R-:W-:Y:S05]  /*5be0*/  @!P1 BRA `(.L_x_24) ;  /* 0x0000000000049947 */ /* 0x008fea0003800000 */
[----:B------:R-:W-:Y:S01]  /*5bf0*/  BPT.TRAP 0x1 ;  /* 0x000000040000795c */ /* 0x000fe20000300000 */
.L_x_24:
[----:B------:R-:W3:Y:S01]  /*5c00*/  S2UR UR8, SR_CgaCtaId ;  /* 0x00000000000879c3 */ /* 0x000ee20000008800 */
[----:B------:R-:W-:Y:S01]  /*5c10*/  UMOV UR58, 0x400 ;  /* 0x00000400003a7882 */ /* 0x000fe20000000000 */
[----:B------:R-:W-:-:S05]  /*5c20*/  IMAD.U32 R229, RZ, RZ, UR55 ;  /* 0x00000037ffe57e24 */ /* 0x000fca000f8e00ff */
[----:B------:R-:W-:Y:S01]  /*5c30*/  SHF.L.U32 R229, R229, 0x1f, RZ ;  /* 0x0000001fe5e57819 */ /* 0x000fe200000006ff */
[----:B---3--:R-:W-:-:S04]  /*5c40*/  ULEA UR58, UR8, UR58, 0x18 ;  /* 0x0000003a083a7291 */ /* 0x008fc8000f8ec03f */
[----:B------:R-:W-:-:S09]  /*5c50*/  ULEA UR8, UR54, UR58, 0x3 ;  /* 0x0000003a36087291 */ /* 0x000fd2000f8e183f */
[----:B------:R3:W4:Y:S01]  /*5c60*/  SYNCS.PHASECHK.TRANS64.TRYWAIT P0, [UR8], R229 ;  /* 0x000000e5ff0075a7 */ /* 0x0007220008000148 */
[----:B------:R-:W-:Y:S05]  /*5c70*/  @!P1 BRA `(.L_x_25) ;  /* 0x0000000000049947 */ /* 0x000fea0003800000 */
[----:B------:R-:W-:Y:S01]  /*5c80*/  BPT.TRAP 0x1 ;  /* 0x000000040000795c */ /* 0x000fe20000300000 */
.L_x_25:
[----:B----4-:R-:W-:Y:S05]  /*5c90*/  @P0 BRA `(.L_x_26) ;  /* 0x0000000000080947 */ /* 0x010fea0003800000 */
[----:B------:R-:W4:Y:S02]  /*5ca0*/  SYNCS.PHASECHK.TRANS64.TRYWAIT P0, [UR8], R229 ;  /* 0x000000e5ff0075a7 */ /* 0x000f240008000148 */
[----:B----4-:R-:W-:Y:S05]  /*5cb0*/  @!P0 BRA `(.L_x_27) ;  /* 0x0000014800788947 */ /* 0x010fea0003800000 */
.L_x_26:
[----:B------:R-:W-:Y:S01]  /*5cc0*/  UIADD3 UR8, UR58, 0x20100, URZ ;  /* 0x000201003a087890 */ /* 0x000fe2000fffe03f */
[----:B------:R-:W-:Y:S01]  /*5cd0*/  WARPGROUP.ARRIVE ;  /* 0x00000000000079c5 */ /* 0x000fe20000000000 */
[----:B------:R-:W-:Y:S02]  /*5ce0*/  UISETP.NE.AND UP0, UPT, UR6, URZ, UPT ;  /* 0x0000003f0600728c */ /* 0x000fe4000bf05270 */
[----:B------:R-:W-:Y:S02]  /*5cf0*/  USHF.R.U32.HI UR8, URZ, 0x4, UR8 ;  /* 0x000000043f087899 */ /* 0x000fe40008011608 */
[----:B------:R-:W-:Y:S02]  /*5d00*/  USEL UR7, UR7, URZ, !UP0 ;  /* 0x0000003f07077287 */ /* 0x000fe4000c000000 */
[----:B------:R-:W-:Y:S02]  /*5d10*/  ULOP3.LUT UR8, UR8, 0x3fff, URZ, 0xc0, !UPT ;  /* 0x00003fff08087892 */ /* 0x000fe4000f8ec03f */
[----:B------:R-:W-:-:S02]  /*5d20*/  ULOP3.LUT UR6, UR61, 0x10000, URZ, 0xfc, !UPT ;  /* 0x000100003d067892 */ /* 0x000fc4000f8efc3f */
[----:B------:R-:W-:Y:S02]  /*5d30*/  ULOP3.LUT UR8, UR8, 0x10000, URZ, 0xfc, !UPT ;  /* 0x0001000008087892 */ /* 0x000fe4000f8efc3f */
[----:B------:R-:W-:Y:S02]  /*5d40*/  UISETP.NE.U32.AND UP0, UPT, UR7, URZ, UPT ;  /* 0x0000003f0700728c */ /* 0x000fe4000bf05070 */
[----:B------:R-:W-:Y:S02]  /*5d50*/  ULEA UR7, UR54, UR6, 0xb ;  /* 0x0000000636077291 */ /* 0x000fe4000f8e583f */
[----:B------:R-:W-:Y:S01]  /*5d60*/  UIMAD UR6, UR54, 0x580, UR8 ;  /* 0x00000580360678a4 */ /* 0x000fe2000f8e0208 */
[----:B------:R-:W-:Y:S01]  /*5d70*/  UMOV UR41, 0x40000040 ;  /* 0x4000004000297882 */ /* 0x000fe20000000000 */
[----:B------:R-:W-:Y:S02]  /*5d80*/  UMOV UR43, 0x40000040 ;  /* 0x40000040002b7882 */ /* 0x000fe40000000000 */
[----:B------:R-:W-:-:S02]  /*5d90*/  UIADD3 UR38, UR6, 0x80, URZ ;  /* 0x0000008006267890 */ /* 0x000fc4000fffe03f */
[----:B------:R-:W-:Y:S02]  /*5da0*/  UIADD3 UR30, UR6, 0x100, URZ ;  /* 0x00000100061e7890 */ /* 0x000fe4000fffe03f */
[----:B------:R-:W-:Y:S02]  /*5db0*/  UIADD3 UR22, UR6, 0x180, URZ ;  /* 0x0000018006167890 */ /* 0x000fe4000fffe03f */
[----:B------:R-:W-:Y:S02]  /*5dc0*/  UIADD3 UR18, UR6, 0x200, URZ ;  /* 0x0000020006127890 */ /* 0x000fe4000fffe03f */
[----:B------:R-:W-:Y:S01]  /*5dd0*/  UIADD3 UR10, UR6, 0x280, URZ ;  /* 0x00000280060a7890 */ /* 0x000fe2000fffe03f */
[----:B------:R-:W-:Y:S01]  /*5de0*/  UMOV UR40, UR7 ;  /* 0x0000000700287c82 */ /* 0x000fe20008000000 */
[----:B------:R-:W-:Y:S02]  /*5df0*/  UIADD3 UR26, UR6, 0x300, URZ ;  /* 0x00000300061a7890 */ /* 0x000fe4000fffe03f */
[----:B------:R-:W-:Y:S01]  /*5e00*/  UMOV UR42, UR6 ;  /* 0x00000006002a7c82 */ /* 0x000fe20008000000 */
[----:B------:R-:W-:Y:S01]  /*5e10*/  UIADD3 UR46, UR6, 0x380, URZ ;  /* 0x00000380062e7890 */ /* 0x000fe2000fffe03f */
[----:B------:R-:W-:Y:S01]  /*5e20*/  QGMMA.64x16x32.F32.E4M3.E4M3 R192, gdesc[UR40], R192, UP0 ;  /* 0x0020000028c079f3 */ /* 0x000fe2000bf008c0 */
[----:B------:R-:W-:Y:S01]  /*5e30*/  UMOV UR36, UR40 ;  /* 0x0000002800247c82 */ /* 0x000fe20008000000 */
[----:B------:R-:W-:Y:S01]  /*5e40*/  UMOV UR37, UR41 ;  /* 0x0000002900257c82 */ /* 0x000fe20008000000 */
[----:B------:R-:W-:Y:S01]  /*5e50*/  UMOV UR39, 0x40000040 ;  /* 0x4000004000277882 */ /* 0x000fe20000000000 */
        /* <DEDUP_REMOVED lines=40> */
[----:B------:R-:W-:Y:S01]  /*60e0*/  UIADD3 UR20, UR7, 0x2, URZ ;  /* 0x0000000207147890 */ /* 0x000fe2000fffe03f */
[----:B------:R-:W-:-:S02]  /*60f0*/  UMOV UR21, 0x40000040 ;  /* 0x4000004000157882 */ /* 0x000fc40000000000 */
[----:B------:R-:W-:Y:S01]  /*6100*/  QGMMA.64x16x32.F32.E4M3.E4M3 R32, gdesc[UR48], R32, UP0 ;  /* 0x00200000302079f3 */ /* 0x000fe2000bf00820 */
[----:B------:R-:W-:Y:S01]  /*6110*/  UMOV UR48, UR60 ;  /* 0x0000003c00307c82 */ /* 0x000fe20008000000 */
[----:B------:R-:W-:Y:S01]  /*6120*/  UMOV UR49, 0x40000040 ;  /* 0x4000004000317882 */ /* 0x000fe20000000000 */
[----:B------:R-:W-:Y:S01]  /*6130*/  UMOV UR32, UR48 ;  /* 0x0000003000207c82 */ /* 0x000fe20008000000 */
[----:B------:R-:W-:Y:S01]  /*6140*/  UMOV UR33, UR49 ;  /* 0x0000003100217c82 */ /* 0x000fe20008000000 */
[----:B------:R-:W-:Y:S01]  /*6150*/  QGMMA.64x16x32.F32.E4M3.E4M3 R24, gdesc[UR48], R24, UP0 ;  /* 0x00200000301879f3 */ /* 0x000fe2000bf00818 */
[----:B------:R-:W-:Y:S01]  /*6160*/  UMOV UR12, UR48 ;  /* 0x00000030000c7c82 */ /* 0x000fe20008000000 */
        /* <DEDUP_REMOVED lines=28> */
[----:B------:R-:W-:-:S02]  /*6330*/  UIADD3 UR22, UR6, 0x2, URZ ;  /* 0x0000000206167890 */ /* 0x000fc4000fffe03f */
[----:B------:R-:W-:Y:S01]  /*6340*/  QGMMA.64x16x32.F32.E4M3.E4M3 R152, gdesc[UR28], R152, UP0 ;  /* 0x002000001c9879f3 */ /* 0x000fe2000bf00898 */
[----:B------:R-:W-:Y:S02]  /*6350*/  UIADD3 UR34, UR6, 0x82, URZ ;  /* 0x0000008206227890 */ /* 0x000fe4000fffe03f */
[----:B------:R-:W-:Y:S01]  /*6360*/  UIADD3 UR10, UR6, 0x102, URZ ;  /* 0x00000102060a7890 */ /* 0x000fe2000fffe03f */
[----:B------:R-:W-:Y:S01]  /*6370*/  QGMMA.64x16x32.F32.E4M3.E4M3 R168, gdesc[UR36], R168, UP0 ;  /* 0x0020000024a879f3 */ /* 0x000fe2000bf008a8 */
[----:B------:R-:W-:Y:S02]  /*6380*/  UIADD3 UR18, UR6, 0x182, URZ ;  /* 0x0000018206127890 */ /* 0x000fe4000fffe03f */
[----:B------:R-:W-:Y:S01]  /*6390*/  UIADD3 UR42, UR6, 0x202, URZ ;  /* 0x00000202062a7890 */ /* 0x000fe2000fffe03f */
[----:B------:R-:W-:Y:S01]  /*63a0*/  QGMMA.64x16x32.F32.E4M3.E4M3 R184, gdesc[UR24], R184, UP0 ;  /* 0x0020000018b879f3 */ /* 0x000fe2000bf008b8 */
[----:B------:R-:W-:Y:S02]  /*63b0*/  UIADD3 UR14, UR6, 0x282, URZ ;  /* 0x00000282060e7890 */ /* 0x000fe4000fffe03f */
[----:B------:R-:W-:Y:S01]  /*63c0*/  UIADD3 UR46, UR6, 0x302, URZ ;  /* 0x00000302062e7890 */ /* 0x000fe2000fffe03f */
        /* <DEDUP_REMOVED lines=24> */
[----:B------:R-:W-:Y:S01]  /*6550*/  UMOV UR44, UR20 ;  /* 0x00000014002c7c82 */ /* 0x000fe20008000000 */
[----:B------:R-:W-:Y:S01]  /*6560*/  UMOV UR45, UR21 ;  /* 0x00000015002d7c82 */ /* 0x000fe20008000000 */
[----:B------:R-:W-:Y:S01]  /*6570*/  QGMMA.64x16x32.F32.E4M3.E4M3 R128, gdesc[UR40], R128 ;  /* 0x00200000288079f3 */ /* 0x000fe20008700880 */
[----:B------:R-:W-:Y:S01]  /*6580*/  UMOV UR47, 0x40000040 ;  /* 0x40000040002f7882 */ /* 0x000fe20000000000 */
[----:B------:R-:W-:Y:S01]  /*6590*/  UIADD3 UR8, UR7, 0x402, URZ ;  /* 0x0000040207087890 */ /* 0x000fe2000fffe03f */
[----:B------:R-:W-:Y:S01]  /*65a0*/  UMOV UR28, UR20 ;  /* 0x00000014001c7c82 */ /* 0x000fe20008000000 */
[----:B------:R-:W-:Y:S01]  /*65b0*/  UMOV UR29, UR21 ;  /* 0x00000015001d7c82 */ /* 0x000fe20008000000 */
[----:B------:R-:W-:Y:S01]  /*65c0*/  QGMMA.64x16x32.F32.E4M3.E4M3 R112, gdesc[UR12], R112 ;  /* 0x002000000c7079f3 */ /* 0x000fe20008700870 */
[----:B------:R-:W-:Y:S01]  /*65d0*/  UMOV UR31, 0x40000040 ;  /* 0x40000040001f7882 */ /* 0x000fe20000000000 */
        /* <DEDUP_REMOVED lines=12> */
[----:B------:R-:W-:-:S02]  /*66a0*/  UIADD3 UR60, UR7, 0x404, URZ ;  /* 0x00000404073c7890 */ /* 0x000fc4000fffe03f */
[----:B------:R-:W-:Y:S01]  /*66b0*/  QGMMA.64x16x32.F32.E4M3.E4M3 R48, gdesc[UR24], R48 ;  /* 0x00200000183079f3 */ /* 0x000fe20008700830 */
[----:B------:R-:W-:-:S03]  /*66c0*/  UIADD3 UR59, UR59, 0x4, URZ ;  /* 0x000000043b3b7890 */ /* 0x000fc6000fffe03f */
        /* <DEDUP_REMOVED lines=30> */
[----:B------:R-:W-:-:S02]  /*68b0*/  UIADD3 UR36, UR7, 0x4, URZ ;  /* 0x0000000407247890 */ /* 0x000fc4000fffe03f */
[----:B------:R-:W-:Y:S01]  /*68c0*/  UIADD3 UR38, UR6, 0x4, URZ ;  /* 0x0000000406267890 */ /* 0x000fe2000fffe03f */
[----:B------:R-:W-:Y:S01]  /*68d0*/  QGMMA.64x16x32.F32.E4M3.E4M3 R136, gdesc[UR16], R136 ;  /* 0x00200000108879f3 */ /* 0x000fe20008700888 */
[----:B------:R-:W-:Y:S02]  /*68e0*/  UIADD3 UR26, UR6, 0x104, URZ ;  /* 0x00000104061a7890 */ /* 0x000fe4000fffe03f */
[----:B------:R-:W-:Y:S01]  /*68f0*/  UIADD3 UR18, UR6, 0x184, URZ ;  /* 0x0000018406127890 */ /* 0x000fe2000fffe03f */
[----:B------:R-:W-:Y:S01]  /*6900*/  QGMMA.64x16x32.F32.E4M3.E4M3 R152, gdesc[UR8], R152 ;  /* 0x00200000089879f3 */ /* 0x000fe20008700898 */
[----:B------:R-:W-:Y:S02]  /*6910*/  UIADD3 UR10, UR6, 0x204, URZ ;  /* 0x00000204060a7890 */ /* 0x000fe4000fffe03f */
[----:B------:R-:W-:Y:S01]  /*6920*/  UIADD3 UR42, UR6, 0x284, URZ ;  /* 0x00000284062a7890 */ /* 0x000fe2000fffe03f */
[----:B------:R-:W-:Y:S01]  /*6930*/  QGMMA.64x16x32.F32.E4M3.E4M3 R168, gdesc[UR32], R168 ;  /* 0x0020000020a879f3 */ /* 0x000fe200087008a8 */
[----:B------:R-:W-:Y:S01]  /*6940*/  UIADD3 UR34, UR6, 0x84, URZ ;  /* 0x0000008406227890 */ /* 0x000fe2000fffe03f */
[----:B------:R-:W-:-:S02]  /*6950*/  UMOV UR37, 0x40000040 ;  /* 0x4000004000257882 */ /* 0x000fc40000000000 */
[----:B------:R-:W-:Y:S01]  /*6960*/  QGMMA.64x16x32.F32.E4M3.E4M3 R184, gdesc[UR20], R184 ;  /* 0x0020000014b879f3 */ /* 0x000fe200087008b8 */
        /* <DEDUP_REMOVED lines=46> */
[----:B------:R-:W-:Y:S01]  /*6c50*/  UIADD3 UR16, UR7, 0x6, URZ ;  /* 0x0000000607107890 */ /* 0x000fe2000fffe03f */
[----:B------:R-:W-:-:S02]  /*6c60*/  UMOV UR17, 0x40000040 ;  /* 0x4000004000117882 */ /* 0x000fc40000000000 */
        /* <DEDUP_REMOVED lines=32> */
[----:B------:R-:W-:Y:S01]  /*6e70*/  UIADD3 UR18, UR6, 0x6, URZ ;  /* 0x0000000606127890 */ /* 0x000fe2000fffe03f */
        /* <DEDUP_REMOVED lines=10> */
[----:B------:R-:W-:Y:S01]  /*6f20*/  UMOV UR19, 0x40000040 ;  /* 0x4000004000137882 */ /* 0x000fe20000000000 */
[----:B------:R-:W-:Y:S01]  /*6f30*/  UIADD3 UR26, UR6, 0x386, URZ ;  /* 0x00000386061a7890 */ /* 0x000fe2000fffe03f */
        /* <DEDUP_REMOVED lines=43> */
[----:B------:R-:W-:-:S02]  /*71f0*/  ULDC UR60, c[0x0][0x50c] ;  /* 0x00014300003c7ab9 */ /* 0x000fc40000000800 */
[----:B------:R-:W-:Y:S01]  /*7200*/  QGMMA.64x16x32.F32.E4M3.E4M3 R48, gdesc[UR36], R48 ;  /* 0x00200000243079f3 */ /* 0x000fe20008700830 */
[----:B------:R-:W-:-:S03]  /*7210*/  UISETP.NE.AND UP0, UPT, UR59, UR60, UPT ;  /* 0x0000003c3b00728c */ /* 0x000fc6000bf05270 */
        /* <DEDUP_REMOVED lines=30> */
[----:B------:R-:W-:-:S03]  /*7400*/  USEL UR6, URZ, 0x1, UP0 ;  /* 0x000000013f067887 */ /* 0x000fc60008000000 */
[----:B------:R-:W-:Y:S03]  /*7410*/  QGMMA.64x16x32.F32.E4M3.E4M3 R136, gdesc[UR8], R136 ;  /* 0x00200000088879f3 */ /* 0x000fe60008700888 */
[----:B------:R-:W-:Y:S01]  /*7420*/  ISETP.NE.AND P0, PT, RZ, UR6, PT ;  /* 0x00000006ff007c0c */ /* 0x000fe2000bf05270 */
[----:B------:R-:W-:Y:S04]  /*7430*/  QGMMA.64x16x32.F32.E4M3.E4M3 R152, gdesc[UR28], R152 ;  /* 0x002000001c9879f3 */ /* 0x000fe80008700898 */
[----:B------:R-:W-:Y:S04]  /*7440*/  QGMMA.64x16x32.F32.E4M3.E4M3 R168, gdesc[UR20], R168 ;  /* 0x0020000014a879f3 */ /* 0x000fe800087008a8 */
[----:B------:R-:W-:Y:S03]  /*7450*/  QGMMA.64x16x32.F32.E4M3.E4M3 R184, gdesc[UR16], R184, gsb0 ;  /* 0x0020000010b879f3 */ /* 0x000fe600080008b8 */
[----:B------:R-:W-:-:S02]  /*7460*/  WARPGROUP.DEPBAR.LE gsb0, 0x1 ;  /* 0x00008000000079c5 */ /* 0x000fc40000010100 */
[----:B------:R-:W-:Y:S05]  /*7470*/  @!P0 BRA `(.L_x_28) ;  /* 0x0000001c00308947 */ /* 0x000fea0003800000 */
[----:B------:R-:W-:Y:S02]  /*7480*/  WARPGROUP.DEPBAR.LE gsb0, 0x0 ;  /* 0x00008000000079c5 */ /* 0x000fe40000010000 */
[----:B------:R-:W-:-:S01]  /*7490*/  FADD R227, R193, R227 ;  /* 0x000000e3c1e37221 */ /* 0x000fc20000000000 */
[----:B------:R-:W-:Y:S01]  /*74a0*/  FADD R226, R194, R226 ;  /* 0x000000e2c2e27221 */ /* 0x000fe20000000000 */
[----:B------:R-:W-:-:S01]  /*74b0*/  FADD R225, R195, R225 ;  /* 0x000000e1c3e17221 */ /* 0x000fc20000000000 */
[----:B------:R-:W-:Y:S01]  /*74c0*/  FADD R224, R196, R224 ;  /* 0x000000e0c4e07221 */ /* 0x000fe20000000000 */
[----:B------:R-:W-:-:S01]  /*74d0*/  FADD R223, R197, R223 ;  /* 0x000000dfc5df7221 */ /* 0x000fc20000000000 */
[----:B------:R4:W-:Y:S01]  /*74e0*/  STL [R1+0x220], R227 ;  /* 0x000220e301007387 */ /* 0x0009e20000100800 */
[----:B------:R-:W-:-:S01]  /*74f0*/  FADD R222, R198, R222 ;  /* 0x000000dec6de7221 */ /* 0x000fc20000000000 */
[----:B------:R-:W-:Y:S01]  /*7500*/  FADD R221, R199, R221 ;  /* 0x000000ddc7dd7221 */ /* 0x000fe20000000000 */
[----:B------:R-:W-:-:S01]  /*7510*/  FADD R220, R184, R220 ;  /* 0x000000dcb8dc7221 */ /* 0x000fc20000000000 */
[----:B------:R-:W-:Y:S01]  /*7520*/  FADD R219, R185, R219 ;  /* 0x000000dbb9db7221 */ /* 0x000fe20000000000 */
[----:B------:R-:W-:-:S01]  /*7530*/  FADD R218, R186, R218 ;  /* 0x000000dabada7221 */ /* 0x000fc20000000000 */
[----:B------:R-:W-:Y:S01]  /*7540*/  FADD R217, R187, R217 ;  /* 0x000000d9bbd97221 */ /* 0x000fe20000000000 */
[----:B------:R-:W-:-:S01]  /*7550*/  FADD R216, R188, R216 ;  /* 0x000000d8bcd87221 */ /* 0x000fc20000000000 */
[----:B------:R-:W-:Y:S01]  /*7560*/  FADD R215, R189, R215 ;  /* 0x000000d7bdd77221 */ /* 0x000fe20000000000 */
[----:B------:R-:W-:-:S01]  /*7570*/  FADD R214, R190, R214 ;  /* 0x000000d6bed67221 */ /* 0x000fc20000000000 */
[----:B----4-:R-:W4:Y:S01]  /*7580*/  LDL.LU R227, [R1+0x10] ;  /* 0x0000100001e37983 */ /* 0x010f220000300800 */
[----:B------:R-:W-:-:S01]  /*7590*/  FADD R213, R191, R213 ;  /* 0x000000d5bfd57221 */ /* 0x000fc20000000000 */
[----:B------:R-:W-:Y:S01]  /*75a0*/  FADD R212, R176, R212 ;  /* 0x000000d4b0d47221 */ /* 0x000fe20000000000 */
[----:B------:R-:W-:-:S01]  /*75b0*/  FADD R211, R177, R211 ;  /* 0x000000d3b1d37221 */ /* 0x000fc20000000000 */
[----:B------:R0:W-:Y:S01]  /*75c0*/  STL [R1+0x224], R226 ;  /* 0x000224e201007387 */ /* 0x0001e20000100800 */
[----:B------:R-:W-:-:S03]  /*75d0*/  FADD R228, R192, R228 ;  /* 0x000000e4c0e47221 */ /* 0x000fc60000000000 */
[----:B0-----:R-:W2:Y:S04]  /*75e0*/  LDL.LU R226, [R1+0xc] ;  /* 0x00000c0001e27983 */ /* 0x001ea80000300800 */
[----:B------:R0:W-:Y:S04]  /*75f0*/  STL [R1+0x228], R225 ;  /* 0x000228e101007387 */ /* 0x0001e80000100800 */
[----:B0-----:R-:W3:Y:S04]  /*7600*/  LDL.LU R225, [R1+0x8] ;  /* 0x0000080001e17983 */ /* 0x001ee80000300800 */
[----:B------:R0:W-:Y:S04]  /*7610*/  STL [R1+0x22c], R224 ;  /* 0x00022ce001007387 */ /* 0x0001e80000100800 */
[----:B0-----:R-:W3:Y:S04]  /*7620*/  LDL.LU R224, [R1+0x4] ;  /* 0x0000040001e07983 */ /* 0x001ee80000300800 */
[----:B------:R0:W-:Y:S04]  /*7630*/  STL [R1+0x230], R223 ;  /* 0x000230df01007387 */ /* 0x0001e80000100800 */
[----:B0-----:R-:W3:Y:S04]  /*7640*/  LDL.LU R223, [R1] ;  /* 0x0000000001df7983 */ /* 0x001ee80000300800 */
[----:B------:R-:W-:Y:S04]  /*7650*/  STL [R1+0x234], R222 ;  /* 0x000234de01007387 */ /* 0x000fe80000100800 */
        /* <DEDUP_REMOVED lines=10> */
[----:B------:R-:W-:Y:S01]  /*7700*/  STL [R1+0x260], R211 ;  /* 0x000260d301007387 */ /* 0x000fe20000100800 */
[----:B----4-:R-:W-:-:S01]  /*7710*/  FADD R227, R136, R227 ;  /* 0x000000e388e37221 */ /* 0x010fc20000000000 */
[----:B--2---:R-:W-:Y:S01]  /*7720*/  FADD R226, R151, R226 ;  /* 0x000000e297e27221 */ /* 0x004fe20000000000 */
[----:B---3--:R-:W-:-:S01]  /*7730*/  FADD R225, R150, R225 ;  /* 0x000000e196e17221 */ /* 0x008fc20000000000 */
[----:B------:R-:W-:Y:S01]  /*7740*/  FADD R224, R149, R224 ;  /* 0x000000e095e07221 */ /* 0x000fe20000000000 */
[----:B------:R-:W-:-:S05]  /*7750*/  FADD R223, R148, R223 ;  /* 0x000000df94df7221 */ /* 0x000fca0000000000 */
[----:B------:R-:W-:Y:S04]  /*7760*/  STL [R1], R223 ;  /* 0x000000df01007387 */ /* 0x000fe80000100800 */
[----:B------:R-:W-:Y:S04]  /*7770*/  STL [R1+0x4], R224 ;  /* 0x000004e001007387 */ /* 0x000fe80000100800 */
[----:B------:R0:W-:Y:S04]  /*7780*/  STL [R1+0x10], R227 ;  /* 0x000010e301007387 */ /* 0x0001e80000100800 */
[----:B------:R-:W-:Y:S04]  /*7790*/  STL [R1+0x8], R225 ;  /* 0x000008e101007387 */ /* 0x000fe80000100800 */
[----:B0-----:R-:W2:Y:S04]  /*77a0*/  LDL.LU R227, [R1+0x14] ;  /* 0x0000140001e37983 */ /* 0x001ea80000300800 */
[----:B------:R0:W-:Y:S04]  /*77b0*/  STL [R1+0xc], R226 ;  /* 0x00000ce201007387 */ /* 0x0001e80000100800 */
[----:B0-----:R-:W3:Y:S04]  /*77c0*/  LDL.LU R226, [R1+0x18] ;  /* 0x0000180001e27983 */ /* 0x001ee80000300800 */
[----:B------:R-:W4:Y:S04]  /*77d0*/  LDL.LU R225, [R1+0x1c] ;  /* 0x00001c0001e17983 */ /* 0x000f280000300800 */
        /* <DEDUP_REMOVED lines=13> */
[----:B------:R-:W4:Y:S01]  /*78b0*/  LDL.LU R211, [R1+0x54] ;  /* 0x0000540001d37983 */ /* 0x000f220000300800 */
[----:B--2---:R-:W-:-:S05]  /*78c0*/  FADD R227, R137, R227 ;  /* 0x000000e389e37221 */ /* 0x004fca0000000000 */
[----:B------:R0:W-:Y:S01]  /*78d0*/  STL [R1+0x14], R227 ;  /* 0x000014e301007387 */ /* 0x0001e20000100800 */
[----:B---3--:R-:W-:-:S01]  /*78e0*/  FADD R226, R138, R226 ;  /* 0x000000e28ae27221 */ /* 0x008fc20000000000 */
[----:B----4-:R-:W-:-:S04]  /*78f0*/  FADD R225, R139, R225 ;  /* 0x000000e18be17221 */ /* 0x010fc80000000000 */
[----:B------:R2:W-:Y:S01]  /*7900*/  STL [R1+0x18], R226 ;  /* 0x000018e201007387 */ /* 0x0005e20000100800 */
[----:B------:R-:W-:-:S03]  /*7910*/  FADD R224, R140, R224 ;  /* 0x000000e08ce07221 */ /* 0x000fc60000000000 */
        /* <DEDUP_REMOVED lines=24> */
[----:B0-----:R-:W4:Y:S01]  /*7aa0*/  LDL.LU R227, [R1+0x58] ;  /* 0x0000580001e37983 */ /* 0x001f220000300800 */
[----:B------:R-:W-:-:S03]  /*7ab0*/  FADD R211, R121, R211 ;  /* 0x000000d379d37221 */ /* 0x000fc60000000000 */
[----:B------:R0:W-:Y:S04]  /*7ac0*/  STL [R1+0x4c], R213 ;  /* 0x00004cd501007387 */ /* 0x0001e80000100800 */
[----:B--2---:R-:W2:Y:S04]  /*7ad0*/  LDL.LU R226, [R1+0x5c] ;  /* 0x00005c0001e27983 */ /* 0x004ea80000300800 */
[----:B------:R0:W-:Y:S04]  /*7ae0*/  STL [R1+0x50], R212 ;  /* 0x000050d401007387 */ /* 0x0001e80000100800 */
[----:B---3--:R-:W3:Y:S04]  /*7af0*/  LDL.LU R225, [R1+0x60] ;  /* 0x0000600001e17983 */ /* 0x008ee80000300800 */
[----:B------:R0:W-:Y:S04]  /*7b00*/  STL [R1+0x54], R211 ;  /* 0x000054d301007387 */ /* 0x0001e80000100800 */
[----:B----4-:R-:W4:Y:S04]  /*7b10*/  LDL.LU R224, [R1+0x64] ;  /* 0x0000640001e07983 */ /* 0x010f280000300800 */
[----:B-1----:R-:W4:Y:S04]  /*7b20*/  LDL.LU R223, [R1+0x68] ;  /* 0x0000680001df7983 */ /* 0x002f280000300800 */
        /* <DEDUP_REMOVED lines=9> */
[----:B0-----:R-:W4:Y:S04]  /*7bc0*/  LDL.LU R213, [R1+0x90] ;  /* 0x0000900001d57983 */ /* 0x001f280000300800 */
[----:B------:R-:W4:Y:S04]  /*7bd0*/  LDL.LU R212, [R1+0x94] ;  /* 0x0000940001d47983 */ /* 0x000f280000300800 */
[----:B------:R-:W4:Y:S01]  /*7be0*/  LDL.LU R211, [R1+0x98] ;  /* 0x0000980001d37983 */ /* 0x000f220000300800 */
[----:B------:R-:W-:-:S01]  /*7bf0*/  FADD R227, R122, R227 ;  /* 0x000000e37ae37221 */ /* 0x000fc20000000000 */
[----:B--2---:R-:W-:-:S04]  /*7c00*/  FADD R226, R123, R226 ;  /* 0x000000e27be27221 */ /* 0x004fc80000000000 */
[----:B------:R0:W-:Y:S01]  /*7c10*/  STL [R1+0x58], R227 ;  /* 0x000058e301007387 */ /* 0x0001e20000100800 */
[----:B---3--:R-:W-:-:S03]  /*7c20*/  FADD R225, R124, R225 ;  /* 0x000000e17ce17221 */ /* 0x008fc60000000000 */
[----:B------:R1:W-:Y:S01]  /*7c30*/  STL [R1+0x5c], R226 ;  /* 0x00005ce201007387 */ /* 0x0003e20000100800 */
[----:B----4-:R-:W-:-:S03]  /*7c40*/  FADD R224, R125, R224 ;  /* 0x000000e07de07221 */ /* 0x010fc60000000000 */
        /* <DEDUP_REMOVED lines=27> */
[----:B-1----:R-:W4:Y:S04]  /*7e00*/  LDL.LU R226, [R1+0xa0] ;  /* 0x0000a00001e27983 */ /* 0x002f280000300800 */
[----:B------:R1:W-:Y:S04]  /*7e10*/  STL [R1+0x94], R212 ;  /* 0x000094d401007387 */ /* 0x0003e80000100800 */
[----:B--2---:R-:W2:Y:S04]  /*7e20*/  LDL.LU R225, [R1+0xa4] ;  /* 0x0000a40001e17983 */ /* 0x004ea80000300800 */
[----:B------:R1:W-:Y:S04]  /*7e30*/  STL [R1+0x98], R211 ;  /* 0x000098d301007387 */ /* 0x0003e80000100800 */
[----:B---3--:R-:W3:Y:S04]  /*7e40*/  LDL.LU R224, [R1+0xa8] ;  /* 0x0000a80001e07983 */ /* 0x008ee80000300800 */
[----:B----4-:R-:W4:Y:S04]  /*7e50*/  LDL.LU R223, [R1+0xac] ;  /* 0x0000ac0001df7983 */ /* 0x010f280000300800 */
        /* <DEDUP_REMOVED lines=10> */
[----:B-1----:R-:W4:Y:S04]  /*7f00*/  LDL.LU R212, [R1+0xd8] ;  /* 0x0000d80001d47983 */ /* 0x002f280000300800 */
[----:B------:R-:W4:Y:S01]  /*7f10*/  LDL.LU R211, [R1+0xdc] ;  /* 0x0000dc0001d37983 */ /* 0x000f220000300800 */
[----:B------:R-:W-:-:S01]  /*7f20*/  FADD R227, R107, R227 ;  /* 0x000000e36be37221 */ /* 0x000fc20000000000 */
[----:B------:R-:W-:-:S04]  /*7f30*/  FADD R226, R108, R226 ;  /* 0x000000e26ce27221 */ /* 0x000fc80000000000 */
[----:B------:R0:W-:Y:S01]  /*7f40*/  STL [R1+0x9c], R227 ;  /* 0x00009ce301007387 */ /* 0x0001e20000100800 */
[----:B--2---:R-:W-:-:S03]  /*7f50*/  FADD R225, R109, R225 ;  /* 0x000000e16de17221 */ /* 0x004fc60000000000 */
        /* <DEDUP_REMOVED lines=151> */
[----:B------:R-:W-:Y:S01]  /*88d0*/  STL [R1+0x168], R227 ;  /* 0x000168e301007387 */ /* 0x000fe20000100800 */
[----:B--2---:R-:W-:-:S03]  /*88e0*/  FADD R225, R48, R225 ;  /* 0x000000e130e17221 */ /* 0x004fc60000000000 */
[----:B------:R-:W-:Y:S01]  /*88f0*/  STL [R1+0x16c], R226 ;  /* 0x00016ce201007387 */ /* 0x000fe20000100800 */
[----:B---3--:R-:W-:-:S03]  /*8900*/  FADD R224, R49, R224 ;  /* 0x000000e031e07221 */ /* 0x008fc60000000000 */
[----:B------:R-:W-:Y:S01]  /*8910*/  STL [R1+0x170], R225 ;  /* 0x000170e101007387 */ /* 0x000fe20000100800 */
[----:B----4-:R-:W-:-:S03]  /*8920*/  FADD R223, R50, R223 ;  /* 0x000000df32df7221 */ /* 0x010fc60000000000 */
[----:B------:R-:W-:Y:S01]  /*8930*/  STL [R1+0x174], R224 ;  /* 0x000174e001007387 */ /* 0x000fe20000100800 */
[----:B------:R-:W-:-:S03]  /*8940*/  FADD R222, R51, R222 ;  /* 0x000000de33de7221 */ /* 0x000fc60000000000 */
        /* <DEDUP_REMOVED lines=19> */
[----:B------:R-:W-:-:S01]  /*8a80*/  FADD R212, R45, R212 ;  /* 0x000000d42dd47221 */ /* 0x000fc20000000000 */
[----:B------:R-:W-:-:S05]  /*8a90*/  FADD R211, R46, R211 ;  /* 0x000000d32ed37221 */ /* 0x000fca0000000000 */
        /* <DEDUP_REMOVED lines=22> */
[----:B---3--:R-:W-:-:S03]  /*8c00*/  FADD R212, R32, R212 ;  /* 0x000000d420d47221 */ /* 0x008fc60000000000 */
[----:B0-----:R0:W5:Y:S01]  /*8c10*/  LDL.LU R211, [R1+0x260] ;  /* 0x0002600001d37983 */ /* 0x0011620000300800 */
[----:B----4-:R-:W-:-:S03]  /*8c20*/  FADD R213, R33, R213 ;  /* 0x000000d521d57221 */ /* 0x010fc60000000000 */
[----:B------:R1:W-:Y:S01]  /*8c30*/  STL [R1+0x1b0], R212 ;  /* 0x0001b0d401007387 */ /* 0x0003e20000100800 */
[----:B------:R-:W-:-:S01]  /*8c40*/  FADD R214, R34, R214 ;  /* 0x000000d622d67221 */ /* 0x000fc20000000000 */
[----:B------:R-:W-:Y:S02]  /*8c50*/  FADD R215, R35, R215 ;  /* 0x000000d723d77221 */ /* 0x000fe40000000000 */
[----:B-1----:R0:W5:Y:S01]  /*8c60*/  LDL.LU R212, [R1+0x25c] ;  /* 0x00025c0001d47983 */ /* 0x0021620000300800 */
[----:B------:R-:W-:-:S03]  /*8c70*/  FADD R216, R36, R216 ;  /* 0x000000d824d87221 */ /* 0x000fc60000000000 */
[----:B------:R1:W-:Y:S01]  /*8c80*/  STL [R1+0x1b4], R213 ;  /* 0x0001b4d501007387 */ /* 0x0003e20000100800 */
[----:B------:R-:W-:-:S01]  /*8c90*/  FADD R217, R37, R217 ;  /* 0x000000d925d97221 */ /* 0x000fc20000000000 */
[----:B------:R-:W-:Y:S02]  /*8ca0*/  FADD R218, R38, R218 ;  /* 0x000000da26da7221 */ /* 0x000fe40000000000 */
[----:B-1----:R0:W5:Y:S04]  /*8cb0*/  LDL.LU R213, [R1+0x258] ;  /* 0x0002580001d57983 */ /* 0x0021680000300800 */
[----:B------:R1:W-:Y:S01]  /*8cc0*/  STL [R1+0x1b8], R214 ;  /* 0x0001b8d601007387 */ /* 0x0003e20000100800 */
[----:B------:R-:W-:-:S01]  /*8cd0*/  FADD R219, R39, R219 ;  /* 0x000000db27db7221 */ /* 0x000fc20000000000 */
[----:B------:R-:W-:-:S02]  /*8ce0*/  FADD R220, R24, R220 ;  /* 0x000000dc18dc7221 */ /* 0x000fc40000000000 */
[----:B-1----:R0:W5:Y:S04]  /*8cf0*/  LDL.LU R214, [R1+0x254] ;  /* 0x0002540001d67983 */ /* 0x0021680000300800 */
[----:B------:R1:W-:Y:S01]  /*8d00*/  STL [R1+0x1bc], R215 ;  /* 0x0001bcd701007387 */ /* 0x0003e20000100800 */
[----:B------:R-:W-:-:S01]  /*8d10*/  FADD R221, R25, R221 ;  /* 0x000000dd19dd7221 */ /* 0x000fc20000000000 */
[----:B------:R-:W-:Y:S02]  /*8d20*/  FADD R222, R26, R222 ;  /* 0x000000de1ade7221 */ /* 0x000fe40000000000 */
[----:B-1----:R0:W5:Y:S04]  /*8d30*/  LDL.LU R215, [R1+0x250] ;  /* 0x0002500001d77983 */ /* 0x0021680000300800 */
[----:B------:R1:W-:Y:S01]  /*8d40*/  STL [R1+0x1c0], R216 ;  /* 0x0001c0d801007387 */ /* 0x0003e20000100800 */
[----:B------:R-:W-:-:S03]  /*8d50*/  FADD R223, R27, R223 ;  /* 0x000000df1bdf7221 */ /* 0x000fc60000000000 */
        /* <DEDUP_REMOVED lines=13> */
[----:B------:R1:W-:Y:S04]  /*8e30*/  STL [R1+0x1d4], R221 ;  /* 0x0001d4dd01007387 */ /* 0x0003e80000100800 */
        /* <DEDUP_REMOVED lines=12> */
[----:B-1----:R0:W5:Y:S01]  /*8f00*/  LDL.LU R227, [R1+0x220] ;  /* 0x0002200001e37983 */ /* 0x0021620000300800 */
        /* <DEDUP_REMOVED lines=33> */
[----:B-----5:R-:W-:Y:S01]  /*9120*/  FADD R0, R147, R0 ;  /* 0x0000000093007221 */ /* 0x020fe20000000000 */
[----:B0-----:R-:W-:-:S06]  /*9130*/  UMOV UR59, URZ ;  /* 0x0000003f003b7c82 */ /* 0x001fcc0008000000 */
.L_x_28:
[----:B------:R-:W-:Y:S05]  /*9140*/  @!P1 BRA `(.L_x_29) ;  /* 0x0000000000049947 */ /* 0x000fea0003800000 */
[----:B------:R-:W-:Y:S01]  /*9150*/  BPT.TRAP 0x1 ;  /* 0x000000040000795c */ /* 0x000fe20000300000 */
.L_x_29:
[----:B------:R4:W-:Y:S04]  /*9160*/  STL [R1+0x228], R3 ;  /* 0x0002280301007387 */ /* 0x0009e80000100800 */
[----:B----4-:R-:W4:Y:S04]  /*9170*/  LDL R3, [R1+0x1fc] ;  /* 0x0001fc0001037983 */ /* 0x010f280000100800 */
[----:B------:R0:W-:Y:S04]  /*9180*/  STL [R1+0x224], R2 ;  /* 0x0002240201007387 */ /* 0x0001e80000100800 */
[----:B0-----:R-:W2:Y:S04]  /*9190*/  LDL R2, [R1+0x1f4] ;  /* 0x0001f40001027983 */ /* 0x001ea80000100800 */
[----:B-----5:R0:W-:Y:S04]  /*91a0*/  STL [R1+0x220], R0 ;  /* 0x0002200001007387 */ /* 0x0201e80000100800 */
[----:B0-----:R-:W2:Y:S01]  /*91b0*/  LDL R0, [R1+0x1f8] ;  /* 0x0001f80001007983 */ /* 0x001ea20000100800 */
[----:B---3--:R-:W-:Y:S01]  /*91c0*/  IMAD.U32 R229, RZ, RZ, UR56 ;  /* 0x00000038ffe57e24 */ /* 0x008fe2000f8e00ff */
[----:B----4-:R-:W-:-:S02]  /*91d0*/  R2UR UR7, R3 ;  /* 0x00000000030772ca */ /* 0x010fc400000e0000 */
[----:B------:R0:W5:Y:S01]  /*91e0*/  LDL.LU R3, [R1+0x228] ;  /* 0x0002280001037983 */ /* 0x0001620000300800 */
[----:B--2---:R-:W-:-:S03]  /*91f0*/  ISETP.NE.AND P0, PT, R2, RZ, PT ;  /* 0x000000ff0200720c */ /* 0x004fc60003f05270 */
[----:B------:R0:W5:Y:S10]  /*9200*/  LDL.LU R2, [R1+0x224] ;  /* 0x0002240001027983 */ /* 0x0001740000300800 */
[----:B------:R-:W-:-:S05]  /*9210*/  @P0 LEA R229, R229, UR58, 0x3 ;  /* 0x0000003ae5e50c11 */ /* 0x000fca000f8e18ff */
[----:B------:R-:W-:-:S05]  /*9220*/  @P0 VIADD R229, R229, 0x20 ;  /* 0x00000020e5e50836 */ /* 0x000fca0000000000 */
[----:B------:R-:W-:Y:S02]  /*9230*/  @P0 PRMT R229, R0, 0x654, R229 ;  /* 0x0000065400e50816 */ /* 0x000fe400000000e5 */
[----:B------:R0:W5:Y:S01]  /*9240*/  LDL.LU R0, [R1+0x220] ;  /* 0x0002200001007983 */ /* 0x0001620000300800 */
[----:B------:R-:W-:Y:S01]  /*9250*/  UISETP.GT.U32.AND UP0, UPT, UR7, 0x1, UPT ;  /* 0x000000010700788c */ /* 0x000fe2000bf04070 */
[----:B------:R0:W-:Y:S05]  /*9260*/  @P0 SYNCS.ARRIVE.TRANS64.RED.A1T0 RZ, [R229+URZ], RZ ;  /* 0x000000ffe5ff09a7 */ /* 0x0001ea000810043f */
[----:B------:R-:W-:-:S13]  /*9270*/  PLOP3.LUT P0, PT, PT, PT, UP0, 0x80, 0x0 ;  /* 0x000000000000781c */ /* 0x000fda0003f0f008 */
[----:B0-----:R-:W-:Y:S05]  /*9280*/  @P0 BRA `(.L_x_30) ;  /* 0x0000000000040947 */ /* 0x001fea0003800000 */
[----:B------:R-:W-:Y:S01]  /*9290*/  BPT.TRAP 0x1 ;  /* 0x000000040000795c */ /* 0x000fe20000300000 */
.L_x_30:
[----:B------:R-:W-:Y:S02]  /*92a0*/  UISETP.GT.AND UP2, UPT, UR57, 0x1, UPT ;  /* 0x000000013900788c */ /* 0x000fe4000bf44270 */
[----:B------:R-:W-:Y:S02]  /*92b0*/  UIADD3 UR54, UR54, 0x1, URZ ;  /* 0x0000000136367890 */ /* 0x000fe4000fffe03f */
[----:B------:R-:W-:Y:S02]  /*92c0*/  UIADD3 UR56, UR56, 0x1, URZ ;  /* 0x0000000138387890 */ /* 0x000fe4000fffe03f */
[----:B------:R-:W-:Y:S01]  /*92d0*/  PLOP3.LUT P0, PT, PT, PT, UP2, 0x80, 0x0 ;  /* 0x000000000000781c */ /* 0x000fe20003f0f028 */
[----:B------:R-:W-:Y:S02]  /*92e0*/  UISETP.NE.AND UP0, UPT, UR54, 0x4, UPT ;  /* 0x000000043600788c */ /* 0x000fe4000bf05270 */
[----:B------:R-:W-:Y:S02]  /*92f0*/  UIADD3 UR8, UR57, -0x1, URZ ;  /* 0xffffffff39087890 */ /* 0x000fe4000fffe03f */
[----:B------:R-:W-:-:S02]  /*9300*/  USEL UR7, URZ, 0x1, UP0 ;  /* 0x000000013f077887 */ /* 0x000fc40008000000 */
[----:B------:R-:W-:Y:S02]  /*9310*/  UISETP.NE.AND UP1, UPT, UR56, 0x4, UPT ;  /* 0x000000043800788c */ /* 0x000fe4000bf25270 */
[----:B------:R-:W-:Y:S02]  /*9320*/  ULOP3.LUT UR55, UR55, UR7, URZ, 0x3c, !UPT ;  /* 0x0000000737377292 */ /* 0x000fe4000f8e3c3f */
[----:B------:R-:W-:Y:S02]  /*9330*/  USEL UR54, UR54, URZ, UP0 ;  /* 0x0000003f36367287 */ /* 0x000fe40008000000 */
[----:B------:R-:W-:Y:S01]  /*9340*/  USEL UR56, UR56, URZ, UP1 ;  /* 0x0000003f38387287 */ /* 0x000fe20008800000 */
[----:B------:R-:W-:Y:S01]  /*9350*/  UMOV UR7, 0x1 ;  /* 0x0000000100077882 */ /* 0x000fe20000000000 */
[----:B------:R-:W-:Y:S01]  /*9360*/  UMOV UR57, UR8 ;  /* 0x0000000800397c82 */ /* 0x000fe20008000000 */
[----:B------:R-:W-:Y:S09]  /*9370*/  @P0 BRA `(.L_x_31) ;  /* 0xffffffc800000947 */ /* 0x000ff2000383ffff */
.L_x_23:
[----:B------:R-:W-:-:S04]  /*9380*/  UISETP.NE.AND UP0, UPT, UR59, URZ, UPT ;  /* 0x0000003f3b00728c */ /* 0x000fc8000bf05270 */
[----:B------:R-:W-:-:S06]  /*9390*/  USEL UR6, URZ, 0x1, !UP0 ;  /* 0x000000013f067887 */ /* 0x000fcc000c000000 */
[----:B------:R-:W-:-:S13]  /*93a0*/  ISETP.NE.AND P0, PT, RZ, UR6, PT ;  /* 0x00000006ff007c0c */ /* 0x000fda000bf05270 */
[----:B------:R-:W-:Y:S05]  /*93b0*/  @!P0 BRA `(.L_x_32) ;  /* 0x0000001c009c8947 */ /* 0x000fea0003800000 */
[----:B------:R-:W-:Y:S02]  /*93c0*/  WARPGROUP.DEPBAR.LE gsb0, 0x0 ;  /* 0x00008000000079c5 */ /* 0x000fe40000010000 */
[----:B------:R-:W-:Y:S01]  /*93d0*/  FADD R227, R193, R227 ;  /* 0x000000e3c1e37221 */ /* 0x000fe20000000000 */
[----:B------:R-:W-:Y:S01]  /*93e0*/  FADD R226, R194, R226 ;  /* 0x000000e2c2e27221 */ /* 0x000fe20000000000 */
[----:B------:R-:W-:Y:S01]  /*93f0*/  FADD R225, R195, R225 ;  /* 0x000000e1c3e17221 */ /* 0x000fe20000000000 */
[----:B------:R-:W-:Y:S01]  /*9400*/  FADD R224, R196, R224 ;  /* 0x000000e0c4e07221 */ /* 0x000fe20000000000 */
[----:B------:R-:W-:Y:S01]  /*9410*/  FADD R223, R197, R223 ;  /* 0x000000dfc5df7221 */ /* 0x000fe20000000000 */
[----:B------:R3:W-:Y:S01]  /*9420*/  STL [R1+0x220], R227 ;  /* 0x000220e301007387 */ /* 0x0007e20000100800 */
[----:B------:R-:W-:Y:S01]  /*9430*/  FADD R222, R198, R222 ;  /* 0x000000dec6de7221 */ /* 0x000fe20000000000 */
        /* <DEDUP_REMOVED lines=8> */
[----:B---3--:R-:W3:Y:S01]  /*94c0*/  LDL.LU R227, [R1+0x78] ;  /* 0x0000780001e37983 */ /* 0x008ee20000300800 */
        /* <DEDUP_REMOVED lines=13> */
[----:B----4-:R-:W4:Y:S01]  /*95a0*/  LDL.LU R226, [R1+0x74] ;  /* 0x0000740001e27983 */ /* 0x010f220000300800 */
[----:B------:R-:W-:Y:S01]  /*95b0*/  FADD R201, R171, R201 ;  /* 0x000000c9abc97221 */ /* 0x000fe20000000000 */
[----:B------:R-:W-:Y:S01]  /*95c0*/  FADD R200, R172, R200 ;  /* 0x000000c8acc87221 */ /* 0x000fe20000000000 */
[----:B------:R-:W-:Y:S01]  /*95d0*/  FADD R23, R173, R23 ;  /* 0x00000017ad177221 */ /* 0x000fe20000000000 */
[----:B------:R0:W-:Y:S01]  /*95e0*/  STL [R1+0x228], R225 ;  /* 0x000228e101007387 */ /* 0x0001e20000100800 */
[----:B------:R-:W-:Y:S01]  /*95f0*/  FADD R22, R174, R22 ;  /* 0x00000016ae167221 */ /* 0x000fe20000000000 */
[----:B------:R-:W-:Y:S01]  /*9600*/  FADD R21, R175, R21 ;  /* 0x00000015af157221 */ /* 0x000fe20000000000 */
[----:B------:R-:W-:Y:S01]  /*9610*/  FADD R228, R192, R228 ;  /* 0x000000e4c0e47221 */ /* 0x000fe20000000000 */
[----:B0-----:R-:W2:Y:S04]  /*9620*/  LDL.LU R225, [R1+0x70] ;  /* 0x0000700001e17983 */ /* 0x001ea80000300800 */
[----:B------:R0:W-:Y:S04]  /*9630*/  STL [R1+0x22c], R224 ;  /* 0x00022ce001007387 */ /* 0x0001e80000100800 */
[----:B0-----:R-:W3:Y:S04]  /*9640*/  LDL.LU R224, [R1+0x6c] ;  /* 0x00006c0001e07983 */ /* 0x001ee80000300800 */
[----:B------:R0:W-:Y:S04]  /*9650*/  STL [R1+0x230], R223 ;  /* 0x000230df01007387 */ /* 0x0001e80000100800 */
[----:B0-----:R-:W4:Y:S04]  /*9660*/  LDL.LU R223, [R1+0x68] ;  /* 0x0000680001df7983 */ /* 0x001f280000300800 */
[----:B------:R0:W-:Y:S04]  /*9670*/  STL [R1+0x234], R222 ;  /* 0x000234de01007387 */ /* 0x0001e80000100800 */
        /* <DEDUP_REMOVED lines=50> */
[----:B0-----:R-:W3:Y:S01]  /*99a0*/  LDL.LU R21, [R1] ;  /* 0x0000000001157983 */ /* 0x001ee20000300800 */
[----:B--2---:R-:W-:Y:S01]  /*99b0*/  FADD R219, R122, R219 ;  /* 0x000000db7adb7221 */ /* 0x004fe20000000000 */
[----:B----4-:R-:W-:Y:S01]  /*99c0*/  FADD R220, R123, R220 ;  /* 0x000000dc7bdc7221 */ /* 0x010fe20000000000 */
[----:B---3--:R-:W-:Y:S01]  /*99d0*/  FADD R221, R124, R221 ;  /* 0x000000dd7cdd7221 */ /* 0x008fe20000000000 */
        /* <DEDUP_REMOVED lines=26> */
[----:B------:R-:W-:-:S05]  /*9b80*/  FADD R21, R148, R21 ;  /* 0x0000001594157221 */ /* 0x000fca0000000000 */
[----:B------:R0:W-:Y:S04]  /*9b90*/  STL [R1], R21 ;  /* 0x0000001501007387 */ /* 0x0001e80000100800 */
[----:B------:R2:W-:Y:S04]  /*9ba0*/  STL [R1+0x4], R22 ;  /* 0x0000041601007387 */ /* 0x0005e80000100800 */
        /* <DEDUP_REMOVED lines=22> */
[----:B------:R1:W-:Y:S01]  /*9d10*/  STL [R1+0x60], R221 ;  /* 0x000060dd01007387 */ /* 0x0003e20000100800 */
[----:B------:R-:W-:-:S03]  /*9d20*/  FADD R227, R114, R227 ;  /* 0x000000e372e37221 */ /* 0x000fc60000000000 */
[----:B------:R1:W-:Y:S04]  /*9d30*/  STL [R1+0x64], R222 ;  /* 0x000064de01007387 */ /* 0x0003e80000100800 */
[----:B------:R1:W-:Y:S04]  /*9d40*/  STL [R1+0x68], R223 ;  /* 0x000068df01007387 */ /* 0x0003e80000100800 */
[----:B------:R1:W-:Y:S04]  /*9d50*/  STL [R1+0x6c], R224 ;  /* 0x00006ce001007387 */ /* 0x0003e80000100800 */
[----:B0-----:R-:W4:Y:S04]  /*9d60*/  LDL.LU R21, [R1+0x7c] ;  /* 0x00007c0001157983 */ /* 0x001f280000300800 */
        /* <DEDUP_REMOVED lines=33> */
[----:B------:R-:W-:Y:S01]  /*9f80*/  FADD R21, R115, R21 ;  /* 0x0000001573157221 */ /* 0x000fe20000000000 */
        /* <DEDUP_REMOVED lines=92> */
[----:B------:R-:W-:Y:S01]  /*a550*/  FADD R21, R82, R21 ;  /* 0x0000001552157221 */ /* 0x000fe20000000000 */
        /* <DEDUP_REMOVED lines=92> */
[----:B------:R-:W-:-:S05]  /*ab20*/  FADD R21, R49, R21 ;  /* 0x0000001531157221 */ /* 0x000fca0000000000 */
[----:B------:R0:W-:Y:S01]  /*ab30*/  STL [R1+0x174], R21 ;  /* 0x0001741501007387 */ /* 0x0001e20000100800 */
[----:B------:R-:W-:-:S03]  /*ab40*/  FADD R22, R50, R22 ;  /* 0x0000001632167221 */ /* 0x000fc60000000000 */
[----:B0-----:R0:W5:Y:S01]  /*ab50*/  LDL.LU R21, [R1+0x298] ;  /* 0x0002980001157983 */ /* 0x0011620000300800 */
[----:B--2---:R-:W-:-:S03]  /*ab60*/  FADD R23, R51, R23 ;  /* 0x0000001733177221 */ /* 0x004fc60000000000 */
[----:B------:R1:W-:Y:S01]  /*ab70*/  STL [R1+0x178], R22 ;  /* 0x0001781601007387 */ /* 0x0003e20000100800 */
[----:B---3--:R-:W-:Y:S01]  /*ab80*/  FADD R200, R52, R200 ;  /* 0x000000c834c87221 */ /* 0x008fe20000000000 */
[----:B----4-:R-:W-:Y:S02]  /*ab90*/  FADD R201, R53, R201 ;  /* 0x000000c935c97221 */ /* 0x010fe40000000000 */
[----:B-1----:R0:W5:Y:S01]  /*aba0*/  LDL.LU R22, [R1+0x294] ;  /* 0x0002940001167983 */ /* 0x0021620000300800 */
[----:B------:R-:W-:-:S03]  /*abb0*/  FADD R202, R54, R202 ;  /* 0x000000ca36ca7221 */ /* 0x000fc60000000000 */
[----:B------:R1:W-:Y:S01]  /*abc0*/  STL [R1+0x17c], R23 ;  /* 0x00017c1701007387 */ /* 0x0003e20000100800 */
[----:B------:R-:W-:-:S03]  /*abd0*/  FADD R203, R55, R203 ;  /* 0x000000cb37cb7221 */ /* 0x000fc60000000000 */
[----:B-1----:R0:W5:Y:S01]  /*abe0*/  LDL.LU R23, [R1+0x290] ;  /* 0x0002900001177983 */ /* 0x0021620000300800 */
[----:B------:R-:W-:-:S03]  /*abf0*/  FADD R204, R40, R204 ;  /* 0x000000cc28cc7221 */ /* 0x000fc60000000000 */
[----:B------:R1:W-:Y:S01]  /*ac00*/  STL [R1+0x180], R200 ;  /* 0x000180c801007387 */ /* 0x0003e20000100800 */
[----:B------:R-:W-:Y:S01]  /*ac10*/  FADD R205, R41, R205 ;  /* 0x000000cd29cd7221 */ /* 0x000fe20000000000 */
[----:B------:R-:W-:Y:S02]  /*ac20*/  FADD R206, R42, R206 ;  /* 0x000000ce2ace7221 */ /* 0x000fe40000000000 */
[----:B-1----:R0:W5:Y:S04]  /*ac30*/  LDL.LU R200, [R1+0x28c] ;  /* 0x00028c0001c87983 */ /* 0x0021680000300800 */
[----:B------:R1:W-:Y:S01]  /*ac40*/  STL [R1+0x184], R201 ;  /* 0x000184c901007387 */ /* 0x0003e20000100800 */
[----:B------:R-:W-:Y:S01]  /*ac50*/  FADD R207, R43, R207 ;  /* 0x000000cf2bcf7221 */ /* 0x000fe20000000000 */
[----:B------:R-:W-:-:S02]  /*ac60*/  FADD R208, R44, R208 ;  /* 0x000000d02cd07221 */ /* 0x000fc40000000000 */
        /* <DEDUP_REMOVED lines=89> */
[----:B-----5:R-:W-:Y:S01]  /*b200*/  FADD R3, R145, R3 ;  /* 0x0000000391037221 */ /* 0x020fe20000000000 */
[----:B------:R-:W-:Y:S01]  /*b210*/  FADD R2, R146, R2 ;  /* 0x0000000292027221 */ /* 0x000fe20000000000 */
[----:B0-----:R-:W-:-:S07]  /*b220*/  FADD R0, R147, R0 ;  /* 0x0000000093007221 */ /* 0x001fce0000000000 */
.L_x_32:
[----:B------:R-:W-:Y:S02]  /*b230*/  WARPGROUP.DEPBAR.LE gsb0, 0x0 ;  /* 0x00008000000079c5 */ /* 0x000fe40000010000 */
[----:B------:R-:W3:Y:S02]  /*b240*/  LDC R24, c[0x0][0x28c] ;  /* 0x0000a300ff187b82 */ /* 0x000ee40000000800 */
[----:B---3--:R-:W-:-:S13]  /*b250*/  ISETP.GE.AND P0, PT, R24, 0x1, PT ;  /* 0x000000011800780c */ /* 0x008fda0003f06270 */
[----:B------:R-:W-:Y:S05]  /*b260*/  @!P0 BRA `(.L_x_33) ;  /* 0x0000000000a88947 */ /* 0x000fea0003800000 */
        /* <DEDUP_REMOVED lines=8> */
.L_x_34:
[----:B------:R3:W-:Y:S04]  /*b2f0*/  STL [R1+0x230], R5 ;  /* 0x0002300501007387 */ /* 0x0007e80000100800 */
[----:B---3--:R-:W3:Y:S04]  /*b300*/  LDL R5, [R1+0x214] ;  /* 0x0002140001057983 */ /* 0x008ee80000100800 */
[----:B------:R4:W-:Y:S04]  /*b310*/  STL [R1+0x22c], R4 ;  /* 0x00022c0401007387 */ /* 0x0009e80000100800 */
[----:B----4-:R-:W4:Y:S04]  /*b320*/  LDL R4, [R1+0x204] ;  /* 0x0002040001047983 */ /* 0x010f280000100800 */
[----:B------:R0:W-:Y:S04]  /*b330*/  STL [R1+0x228], R3 ;  /* 0x0002280301007387 */ /* 0x0001e80000100800 */
[----:B0-----:R-:W2:Y:S04]  /*b340*/  LDL R3, [R1+0x1fc] ;  /* 0x0001fc0001037983 */ /* 0x001ea80000100800 */
[----:B------:R0:W-:Y:S04]  /*b350*/  STL [R1+0x224], R2 ;  /* 0x0002240201007387 */ /* 0x0001e80000100800 */
[----:B0-----:R-:W2:Y:S04]  /*b360*/  LDL R2, [R1+0x1f4] ;  /* 0x0001f40001027983 */ /* 0x001ea80000100800 */
[----:B-----5:R0:W-:Y:S04]  /*b370*/  STL [R1+0x220], R0 ;  /* 0x0002200001007387 */ /* 0x0201e80000100800 */
[----:B0-----:R-:W2:Y:S01]  /*b380*/  LDL R0, [R1+0x1f8] ;  /* 0x0001f80001007983 */ /* 0x001ea20000100800 */
[----:B------:R-:W-:Y:S01]  /*b390*/  IMAD.U32 R25, RZ, RZ, UR58 ;  /* 0x0000003aff197e24 */ /* 0x000fe2000f8e00ff */
[----:B---3--:R-:W-:-:S02]  /*b3a0*/  R2UR UR9, R5 ;  /* 0x00000000050972ca */ /* 0x008fc400000e0000 */
[----:B------:R3:W5:Y:S01]  /*b3b0*/  LDL.LU R5, [R1+0x230] ;  /* 0x0002300001057983 */ /* 0x0007620000300800 */
[----:B----4-:R-:W-:-:S10]  /*b3c0*/  R2UR UR8, R4 ;  /* 0x00000000040872ca */ /* 0x010fd400000e0000 */
[----:B------:R-:W-:Y:S01]  /*b3d0*/  UISETP.LT.AND UP1, UPT, UR9, 0x1, UPT ;  /* 0x000000010900788c */ /* 0x000fe2000bf21270 */
[----:B------:R3:W5:Y:S01]  /*b3e0*/  LDL.LU R4, [R1+0x22c] ;  /* 0x00022c0001047983 */ /* 0x0007620000300800 */
[----:B--2---:R-:W-:-:S03]  /*b3f0*/  R2UR UR7, R3 ;  /* 0x00000000030772ca */ /* 0x004fc600000e0000 */
[----:B------:R3:W5:Y:S01]  /*b400*/  LDL.LU R3, [R1+0x228] ;  /* 0x0002280001037983 */ /* 0x0007620000300800 */
[----:B------:R-:W-:-:S03]  /*b410*/  ISETP.NE.AND P0, PT, R2, RZ, PT ;  /* 0x000000ff0200720c */ /* 0x000fc60003f05270 */
[----:B------:R3:W5:Y:S10]  /*b420*/  LDL.LU R2, [R1+0x224] ;  /* 0x0002240001027983 */ /* 0x0007740000300800 */
[----:B------:R-:W-:-:S05]  /*b430*/  VOTEU.ANY UP0, P0 ;  /* 0x00000000003f7886 */ /* 0x000fca0000000100 */
[----:B------:R-:W-:-:S04]  /*b440*/  @UP0 USEL UR6, UR9, 0x1, UP1 ;  /* 0x0000000109060887 */ /* 0x000fc80008800000 */
[----:B------:R-:W-:-:S06]  /*b450*/  @UP0 UIADD3 UR6, UR8, UR9, -UR6 ;  /* 0x0000000908060290 */ /* 0x000fcc000fffe806 */
[----:B------:R-:W-:-:S04]  /*b460*/  IMAD.U32 R24, RZ, RZ, UR6 ;  /* 0x00000006ff187e24 */ /* 0x000fc8000f8e00ff */
[----:B------:R-:W-:-:S05]  /*b470*/  @P0 IMAD.SHL.U32 R24, R24, 0x8, RZ ;  /* 0x0000000818180824 */ /* 0x000fca00078e00ff */
[----:B------:R-:W-:-:S04]  /*b480*/  @P0 LOP3.LUT R24, R24, 0x18, RZ, 0xc0, !PT ;  /* 0x0000001818180812 */ /* 0x000fc800078ec0ff */
[----:B------:R-:W-:-:S04]  /*b490*/  @P0 IADD3 R24, R25, 0x20, R24 ;  /* 0x0000002019180810 */ /* 0x000fc80007ffe018 */
[----:B------:R-:W-:Y:S02]  /*b4a0*/  @P0 PRMT R24, R0, 0x654, R24 ;  /* 0x0000065400180816 */ /* 0x000fe40000000018 */
[----:B------:R3:W5:Y:S01]  /*b4b0*/  LDL.LU R0, [R1+0x220] ;  /* 0x0002200001007983 */ /* 0x0007620000300800 */
[----:B------:R-:W-:Y:S01]  /*b4c0*/  UISETP.GT.U32.AND UP0, UPT, UR7, 0x1, UPT ;  /* 0x000000010700788c */ /* 0x000fe2000bf04070 */
[----:B------:R3:W-:Y:S05]  /*b4d0*/  @P0 SYNCS.ARRIVE.TRANS64.RED.A1T0 RZ, [R24+URZ], RZ ;  /* 0x000000ff18ff09a7 */ /* 0x0007ea000810043f */
[----:B------:R-:W-:-:S13]  /*b4e0*/  PLOP3.LUT P0, PT, PT, PT, UP0, 0x80, 0x0 ;  /* 0x000000000000781c */ /* 0x000fda0003f0f008 */
[----:B---3--:R-:W-:Y:S05]  /*b4f0*/  @P0 BRA `(.L_x_33) ;  /* 0x0000000000040947 */ /* 0x008fea0003800000 */
[----:B------:R-:W-:Y:S01]  /*b500*/  BPT.TRAP 0x1 ;  /* 0x000000040000795c */ /* 0x000fe20000300000 */
.L_x_33:
[----:B-----5:R3:W-:Y:S01]  /*b510*/  STL [R1+0x228], R3 ;  /* 0x0002280301007387 */ /* 0x0207e20000100800 */
[----:B------:R-:W4:Y:S01]  /*b520*/  LDC R28, c[0x0][0x288] ;  /* 0x0000a200ff1c7b82 */ /* 0x000f220000000800 */
[----:B------:R-:W-:Y:S02]  /*b530*/  ULDC UR6, c[0x0][0x284] ;  /* 0x0000a10000067ab9 */ /* 0x000fe40000000800 */
[----:B---3--:R-:W3:Y:S04]  /*b540*/  LDL.LU R3, [R1+0x218] ;  /* 0x0002180001037983 */ /* 0x008ee80000300800 */
[----:B------:R0:W-:Y:S04]  /*b550*/  STL [R1+0x224], R2 ;  /* 0x0002240201007387 */ /* 0x0001e80000100800 */
[----:B0-----:R-:W2:Y:S04]  /*b560*/  LDL.LU R2, [R1+0x21c] ;  /* 0x00021c0001027983 */ /* 0x001ea80000300800 */
[----:B------:R0:W-:Y:S02]  /*b570*/  STL [R1+0x220], R0 ;  /* 0x0002200001007387 */ /* 0x0001e40000100800 */
[----:B0-----:R-:W0:Y:S02]  /*b580*/  S2R R0, SR_TID.X ;  /* 0x0000000000007919 */ /* 0x001e240000002100 */
[----:B0-----:R-:W-:-:S02]  /*b590*/  SHF.R.U32.HI R24, RZ, 0x2, R0 ;  /* 0x00000002ff187819 */ /* 0x001fc40000011600 */
[----:B------:R-:W-:Y:S02]  /*b5a0*/  SHF.R.U32.HI R27, RZ, 0x7, R0 ;  /* 0x00000007ff1b7819 */ /* 0x000fe40000011600 */
[----:B------:R-:W-:Y:S01]  /*b5b0*/  LOP3.LUT R25, R24, 0x7, RZ, 0xc0, !PT ;  /* 0x0000000718197812 */ /* 0x000fe200078ec0ff */
[C---:B------:R-:W-:Y:S01]  /*b5c0*/  IMAD.SHL.U32 R32, R0.reuse, 0x2, RZ ;  /* 0x0000000200207824 */ /* 0x040fe200078e00ff */
[----:B------:R-:W-:Y:S02]  /*b5d0*/  LOP3.LUT R24, R27, 0x1, RZ, 0xc0, !PT ;  /* 0x000000011b187812 */ /* 0x000fe400078ec0ff */
[C---:B------:R-:W-:Y:S02]  /*b5e0*/  LOP3.LUT R26, R0.reuse, 0x60, RZ, 0xc0, !PT ;  /* 0x00000060001a7812 */ /* 0x040fe400078ec0ff */
[----:B------:R-:W-:Y:S01]  /*b5f0*/  LOP3.LUT R27, R0, 0x3, RZ, 0xc0, !PT ;  /* 0x00000003001b7812 */ /* 0x000fe200078ec0ff */
[----:B------:R-:W-:Y:S01]  /*b600*/  IMAD.SHL.U32 R30, R24, 0x40, RZ ;  /* 0x00000040181e7824 */ /* 0x000fe200078e00ff */
[----:B------:R-:W-:-:S04]  /*b610*/  SHF.R.U32.HI R26, RZ, 0x1, R26 ;  /* 0x00000001ff1a7819 */ /* 0x000fc8000001161a */
[----:B------:R-:W-:Y:S01]  /*b620*/  IADD3 R29, RZ, -R26, -R25 ;  /* 0x8000001aff1d7210 */ /* 0x000fe20007ffe819 */
[----:B---3--:R-:W-:Y:S02]  /*b630*/  IMAD R43, R3, 0xb0, RZ ;  /* 0x000000b0032b7824 */ /* 0x008fe400078e02ff */
[----:B------:R0:W5:Y:S02]  /*b640*/  LDL.LU R3, [R1+0x228] ;  /* 0x0002280001037983 */ /* 0x0001640000300800 */
[----:B------:R-:W-:Y:S01]  /*b650*/  IMAD R29, R24, -0x40, R29 ;  /* 0xffffffc0181d7824 */ /* 0x000fe200078e021d */
[----:B------:R-:W-:Y:S01]  /*b660*/  LOP3.LUT R45, R30, 0x40, R25, 0xe2, !PT ;  /* 0x000000401e2d7812 */ /* 0x000fe200078ee219 */
[----:B----4-:R-:W-:Y:S01]  /*b670*/  IMAD R24, R27, -0x2, R28 ;  /* 0xfffffffe1b187824 */ /* 0x010fe200078e021c */
[----:B------:R-:W-:Y:S01]  /*b680*/  ISETP.GE.AND P0, PT, R43, R28, PT ;  /* 0x0000001c2b00720c */ /* 0x000fe20003f06270 */
[C---:B--2---:R-:W-:Y:S02]  /*b690*/  IMAD.SHL.U32 R44, R2.reuse, 0x100, RZ ;  /* 0x00000100022c7824 */ /* 0x044fe400078e00ff */
[----:B------:R-:W-:-:S02]  /*b6a0*/  IMAD.WIDE R38, R2, 0x100, RZ ;  /* 0x0000010002267825 */ /* 0x000fc400078e02ff */
[----:B------:R0:W5:Y:S04]  /*b6b0*/  LDL.LU R2, [R1+0x224] ;  /* 0x0002240001027983 */ /* 0x0001680000300800 */
[----:B------:R0:W5:Y:S01]  /*b6c0*/  LDL.LU R0, [R1+0x220] ;  /* 0x0002200001007983 */ /* 0x0001620000300800 */
[C---:B------:R-:W-:Y:S01]  /*b6d0*/  ISETP.GE.OR P0, PT, R44.reuse, UR6, P0 ;  /* 0x000000062c007c0c */ /* 0x040fe20008706670 */
[----:B------:R-:W-:Y:S01]  /*b6e0*/  IMAD.MOV.U32 R42, RZ, RZ, -0x1 ;  /* 0xffffffffff2a7424 */ /* 0x000fe200078e00ff */
[----:B------:R-:W-:Y:S02]  /*b6f0*/  IADD3 R44, -R44, UR6, R29 ;  /* 0x000000062c2c7c10 */ /* 0x000fe4000fffe11d */
[----:B------:R-:W-:Y:S01]  /*b700*/  LOP3.LUT R32, R43, 0x6, R32, 0xf8, !PT ;  /* 0x000000062b207812 */ /* 0x000fe200078ef820 */
[----:B------:R-:W-:Y:S01]  /*b710*/  IMAD.IADD R43, R24, 0x1, -R43 ;  /* 0x00000001182b7824 */ /* 0x000fe200078e0a2b */
[----:B------:R-:W-:-:S07]  /*b720*/  LOP3.LUT R45, R38, R45, R26, 0xfe, !PT ;  /* 0x0000002d262d7212 */ /* 0x000fce00078efe1a */
[----:B0-----:R-:W-:Y:S05]  /*b730*/  @P0 BRA `(.L_x_35) ;  /* 0x000000cc00ec0947 */ /* 0x001fea0003800000 */
[----:B-----5:R0:W-:Y:S01]  /*b740*/  STL [R1+0x220], R0 ;  /* 0x0002200001007387 */ /* 0x0201e20000100800 */
[----:B------:R-:W2:Y:S01]  /*b750*/  LDC.64 R28, c[0x0][0x5c8] ;  /* 0x00017200ff1c7b82 */ /* 0x000ea20000000a00 */
[----:B------:R-:W-:Y:S02]  /*b760*/  ULDC.64 UR8, c[0x0][0x5d0] ;  /* 0x0001740000087ab9 */ /* 0x000fe40000000a00 */
[----:B0-----:R-:W3:Y:S01]  /*b770*/  LDL R0, [R1+0x210] ;  /* 0x0002100001007983 */ /* 0x001ee20000100800 */
[----:B------:R-:W-:Y:S01]  /*b780*/  SHF.R.S32.HI R33, RZ, 0x1f, R32 ;  /* 0x0000001fff217819 */ /* 0x000fe20000011420 */
[----:B------:R-:W-:Y:S02]  /*b790*/  IMAD.U32 R27, RZ, RZ, UR8 ;  /* 0x00000008ff1b7e24 */ /* 0x000fe4000f8e00ff */
[----:B--2---:R-:W-:-:S04]  /*b7a0*/  IMAD R24, R39, R28, RZ ;  /* 0x0000001c27187224 */ /* 0x004fc800078e02ff */
[----:B------:R-:W-:Y:S01]  /*b7b0*/  IMAD R25, R45, R29, R24 ;  /* 0x0000001d2d197224 */ /* 0x000fe200078e0218 */
[----:B---3--:R-:W-:Y:S02]  /*b7c0*/  R2UR UR10, R0 ;  /* 0x00000000000a72ca */ /* 0x008fe400000e0000 */
[----:B------:R0:W5:Y:S01]  /*b7d0*/  LDL.LU R0, [R1+0x220] ;  /* 0x0002200001007983 */ /* 0x0001620000300800 */
[C---:B------:R-:W-:Y:S01]  /*b7e0*/  IMAD.SHL.U32 R35, R28.reuse, 0x8, RZ ;  /* 0x000000081c237824 */ /* 0x040fe200078e00ff */
[----:B------:R-:W-:Y:S01]  /*b7f0*/  SHF.L.U64.HI R34, R28, 0x3, R29 ;  /* 0x000000031c227819 */ /* 0x000fe2000001021d */
[----:B------:R-:W-:Y:S08]  /*b800*/  BSSY B0, `(.L_x_35) ;  /* 0x0000cee000007945 */ /* 0x000ff00003800000 */
[----:B------:R-:W-:-:S02]  /*b810*/  USHF.R.S32.HI UR7, URZ, 0x1f, UR10 ;  /* 0x0000001f3f077899 */ /* 0x000fc4000801140a */
[----:B------:R-:W-:Y:S02]  /*b820*/  IMAD.WIDE.U32 R26, R27, UR10, R32 ;  /* 0x0000000a1b1a7c25 */ /* 0x000fe4000f8e0020 */
[----:B------:R-:W-:-:S04]  /*b830*/  UIMAD UR6, UR7, UR8, URZ ;  /* 0x00000008070672a4 */ /* 0x000fc8000f8e023f */
[----:B------:R-:W-:-:S03]  /*b840*/  UIMAD UR6, UR10, UR9, UR6 ;  /* 0x000000090a0672a4 */ /* 0x000fc6000f8e0206 */
[----:B------:R-:W-:-:S03]  /*b850*/  ULDC.64 UR8, c[0x0][0x5c0] ;  /* 0x0001700000087ab9 */ /* 0x000fc60000000a00 */
[----:B------:R-:W-:Y:S02]  /*b860*/  VIADD R27, R27, UR6 ;  /* 0x000000061b1b7c36 */ /* 0x000fe40008000000 */
[----:B------:R-:W-:-:S04]  /*b870*/  IMAD.WIDE.U32 R26, R45, R28, R26 ;  /* 0x0000001c2d1a7225 */ /* 0x000fc800078e001a */
[----:B------:R-:W-:Y:S01]  /*b880*/  IMAD.IADD R27, R27, 0x1, R25 ;  /* 0x000000011b1b7824 */ /* 0x000fe200078e0219 */
[----:B------:R-:W-:Y:S02]  /*b890*/  IADD3 R24, P2, R26, UR8, RZ ;  /* 0x000000081a187c10 */ /* 0x000fe4000ff5e0ff */
[C---:B------:R-:W-:Y:S02]  /*b8a0*/  LEA R30, P3, R28.reuse, R26, 0x7 ;  /* 0x0000001a1c1e7211 */ /* 0x040fe400078638ff */
[----:B------:R-:W-:Y:S02]  /*b8b0*/  IADD3.X R25, R27, UR9, RZ, P2, !PT ;  /* 0x000000091b197c10 */ /* 0x000fe400097fe4ff */
[----:B------:R-:W-:Y:S02]  /*b8c0*/  FSETP.NEU.AND P2, PT, RZ, UR5, PT ;  /* 0x00000005ff007c0b */ /* 0x000fe4000bf4d000 */
[----:B------:R-:W-:Y:S02]  /*b8d0*/  LEA.HI.X R31, R28, R27, R29, 0x7, P3 ;  /* 0x0000001b1c1f7211 */ /* 0x000fe400018f3c1d */
[----:B------:R-:W-:-:S02]  /*b8e0*/  IADD3 R28, P3, R30, UR8, RZ ;  /* 0x000000081e1c7c10 */ /* 0x000fc4000ff7e0ff */
[--C-:B------:R-:W-:Y:S02]  /*b8f0*/  IADD3 R26, P1, P0, R26, UR8, R35.reuse ;  /* 0x000000081a1a7c10 */ /* 0x100fe4000f83e023 */
[----:B------:R-:W-:Y:S02]  /*b900*/  IADD3 R30, P5, P6, R30, UR8, R35 ;  /* 0x000000081e1e7c10 */ /* 0x000fe4000febe023 */
[----:B------:R-:W-:Y:S02]  /*b910*/  IADD3.X R29, R31, UR9, RZ, P3, !PT ;  /* 0x000000091f1d7c10 */ /* 0x000fe40009ffe4ff */
[--C-:B------:R-:W-:Y:S02]  /*b920*/  IADD3.X R27, R27, UR9, R34.reuse, P1, P0 ;  /* 0x000000091b1b7c10 */ /* 0x100fe40008fe0422 */
[----:B------:R-:W-:Y:S01]  /*b930*/  IADD3.X R31, R31, UR9, R34, P5, P6 ;  /* 0x000000091f1f7c10 */ /* 0x000fe2000afec422 */
[----:B0-----:R-:W-:Y:S06]  /*b940*/  @!P2 BRA `(.L_x_36) ;  /* 0x000000980064a947 */ /* 0x001fec0003800000 */
[----:B-----5:R0:W-:Y:S01]  /*b950*/  STL [R1+0x220], R0 ;  /* 0x0002200001007387 */ /* 0x0201e20000100800 */
[----:B------:R-:W-:-:S03]  /*b960*/  ULDC.64 UR8, c[0x0][0x5b8] ;  /* 0x00016e0000087ab9 */ /* 0x000fc60000000a00 */
[----:B0-----:R-:W2:Y:S01]  /*b970*/  LDL.LU R0, [R1+0x210] ;  /* 0x0002100001007983 */ /* 0x001ea20000300800 */
[----:B------:R-:W-:Y:S02]  /*b980*/  UIMAD UR6, UR7, UR8, URZ ;  /* 0x00000008070672a4 */ /* 0x000fe4000f8e023f */
[----:B------:R-:W-:Y:S01]  /*b990*/  IMAD.U32 R35, RZ, RZ, UR8 ;  /* 0x00000008ff237e24 */ /* 0x000fe2000f8e00ff */
[----:B------:R-:W-:-:S04]  /*b9a0*/  ISETP.GE.AND P3, PT, R44, 0x1, PT ;  /* 0x000000012c00780c */ /* 0x000fc80003f66270 */
[----:B------:R-:W-:Y:S02]  /*b9b0*/  ISETP.LT.OR P1, PT, R43, 0x1, !P3 ;  /* 0x000000012b00780c */ /* 0x000fe40005f21670 */
[----:B--2---:R-:W-:Y:S02]  /*b9c0*/  R2UR UR10, R0 ;  /* 0x00000000000a72ca */ /* 0x004fe400000e0000 */
[----:B------:R0:W5:Y:S01]  /*b9d0*/  LDL.LU R0, [R1+0x220] ;  /* 0x0002200001007983 */ /* 0x0001620000300800 */
[----:B------:R-:W-:Y:S10]  /*b9e0*/  BSSY B1, `(.L_x_37) ;  /* 0x000000f000017945 */ /* 0x000ff40003800000 */
[----:B------:R-:W-:-:S02]  /*b9f0*/  UIMAD UR6, UR10, UR9, UR6 ;  /* 0x000000090a0672a4 */ /* 0x000fc4000f8e0206 */
[----:B------:R-:W-:Y:S01]  /*ba00*/  IMAD.WIDE.U32 R32, R35, UR10, R32 ;  /* 0x0000000a23207c25 */ /* 0x000fe2000f8e0020 */
[----:B------:R-:W-:-:S03]  /*ba10*/  ULDC.64 UR8, c[0x0][0x5a8] ;  /* 0x00016a0000087ab9 */ /* 0x000fc60000000a00 */
[----:B------:R-:W-:Y:S02]  /*ba20*/  IMAD.MOV.U32 R40, RZ, RZ, R32 ;  /* 0x000000ffff287224 */ /* 0x000fe400078e0020 */
[----:B------:R-:W-:Y:S01]  /*ba30*/  VIADD R41, R33, UR6 ;  /* 0x0000000621297c36 */ /* 0x000fe20008000000 */
[----:B------:R-:W-:Y:S02]  /*ba40*/  ULDC.64 UR6, c[0x0][0x5b0] ;  /* 0x00016c0000067ab9 */ /* 0x000fe40000000a00 */
[----:B------:R-:W-:Y:S02]  /*ba50*/  IMAD R34, R39, UR6, RZ ;  /* 0x0000000627227c24 */ /* 0x000fe4000f8e02ff */
[----:B------:R-:W-:-:S04]  /*ba60*/  IMAD.WIDE.U32 R32, R45, UR6, R40 ;  /* 0x000000062d207c25 */ /* 0x000fc8000f8e0028 */
[--C-:B------:R-:W-:Y:S01]  /*ba70*/  IMAD R35, R45, UR7, R34.reuse ;  /* 0x000000072d237c24 */ /* 0x100fe2000f8e0222 */
[----:B------:R-:W-:Y:S02]  /*ba80*/  IADD3 R32, P0, R32, UR8, RZ ;  /* 0x0000000820207c10 */ /* 0x000fe4000ff1e0ff */
[----:B------:R-:W-:Y:S02]  /*ba90*/  PRMT R34, RZ, 0x7610, R34 ;  /* 0x00007610ff227816 */ /* 0x000fe40000000022 */
[----:B------:R-:W-:Y:S01]  /*baa0*/  IADD3.X R33, R33, UR9, R35, P0, !PT ;  /* 0x0000000921217c10 */ /* 0x000fe200087fe423 */
[----:B0-----:R-:W-:Y:S08]  /*bab0*/  @P1 BRA `(.L_x_38) ;  /* 0x0000000000041947 */ /* 0x001ff00003800000 */
[----:B------:R0:W5:Y:S02]  /*bac0*/  LDG.E.U8 R34, desc[UR52][R32.64] ;  /* 0x0000003420227981 */ /* 0x000164000c1e1100 */
.L_x_38:
[----:B------:R-:W-:Y:S05]  /*bad0*/  BSYNC B1 ;  /* 0x0000000000017941 */ /* 0x000fea0003800000 */
.L_x_37:
[----:B-----5:R-:W-:Y:S01]  /*bae0*/  LOP3.LUT R34, R34, 0xff, RZ, 0xc0, !PT ;  /* 0x000000ff22227812 */ /* 0x020fe200078ec0ff */
[----:B------:R-:W-:Y:S01]  /*baf0*/  BSSY B1, `(.L_x_39) ;  /* 0x000000b000017945 */ /* 0x000fe20003800000 */
[----:B------:R-:W-:Y:S02]  /*bb00*/  ISETP.LT.OR P0, PT, R43, 0x2, !P3 ;  /* 0x000000022b00780c */ /* 0x000fe40005f01670 */
[----:B------:R-:W-:-:S05]  /*bb10*/  F2FP.F16.E4M3.UNPACK_B R34, R34 ;  /* 0x00000022ff22723e */ /* 0x000fca00020006ff */
[----:B------:R-:W-:-:S05]  /*bb20*/  HADD2.F32 R34, -RZ, R34.H0_H0 ;  /* 0x20000022ff227230 */ /* 0x000fca0000004100 */
[----:B------:R-:W-:Y:S01]  /*bb30*/  FMUL R35, R34, UR5 ;  /* 0x0000000522237c20 */ /* 0x000fe20008400000 */
[----:B------:R-:W-:-:S03]  /*bb40*/  PRMT R34, RZ, 0x7610, R34 ;  /* 0x00007610ff227816 */ /* 0x000fc60000000022 */
[----:B------:R-:W-:-:S05]  /*bb50*/  FFMA R35, R228, UR4, R35 ;  /* 0x00000004e4237c23 */ /* 0x000fca0008000023 */
[----:B------:R-:W-:-:S05]  /*bb60*/  F2FP.SATFINITE.E4M3.F32.PACK_AB_MERGE_C R35, RZ, R35, RZ ;  /* 0x00000023ff23723e */ /* 0x000fca00048070ff */
[----:B------:R2:W-:Y:S01]  /*bb70*/  @!P1 STG.E.U8 desc[UR52][R24.64], R35 ;  /* 0x0000002318009986 */ /* 0x0005e2000c101134 */
[----:B------:R-:W-:Y:S05]  /*bb80*/  @P0 BRA `(.L_x_40) ;  /* 0x0000000000040947 */ /* 0x000fea0003800000 */
[----:B------:R3:W5:Y:S02]  /*bb90*/  LDG.E.U8 R34, desc[UR52][R32.64+0x1] ;  /* 0x0000013420227981 */ /* 0x000764000c1e1100 */
.L_x_40:
[----:B------:R-:W-:Y:S05]  /*bba0*/  BSYNC B1 ;  /* 0x0000000000017941 */ /* 0x000fea0003800000 */
.L_x_39:
[----:B-----5:R-:W-:Y:S01]  /*bbb0*/  LOP3.LUT R34, R34, 0xff, RZ, 0xc0, !PT ;  /* 0x000000ff22227812 */ /* 0x020fe200078ec0ff */
[----:B------:R-:W-:Y:S01]  /*bbc0*/  BSSY B1, `(.L_x_41) ;  /* 0x0000013000017945 */ /* 0x000fe20003800000 */
[----:B------:R-:W-:Y:S02]  /*bbd0*/  IADD3 R37, P1, R45, 0x8, RZ ;  /* 0x000000082d257810 */ /* 0x000fe40007f3e0ff */
[----:B------:R-:W-:Y:S02]  /*bbe0*/  F2FP.F16.E4M3.UNPACK_B R34, R34 ;  /* 0x00000022ff22723e */ /* 0x000fe400020006ff */
[----:B------:R-:W-:Y:S01]  /*bbf0*/  ISETP.GE.AND P2, PT, R44, 0x9, PT ;  /* 0x000000092c00780c */ /* 0x000fe20003f46270 */
[----:B--2---:R-:W-:Y:S02]  /*bc00*/  IMAD.X R35, RZ, RZ, R39, P1 ;  /* 0x000000ffff237224 */ /* 0x004fe400008e0627 */
[----:B------:R-:W-:Y:S01]  /*bc10*/  HADD2.F32 R34, -RZ, R34.H0_H0 ;  /* 0x20000022ff227230 */ /* 0x000fe20000004100 */
[----:B------:R-:W-:Y:S01]  /*bc20*/  ISETP.LT.OR P5, PT, R43, 0x1, !P2 ;  /* 0x000000012b00780c */ /* 0x000fe200057a1670 */
[----:B------:R-:W-:-:S03]  /*bc30*/  IMAD R46, R35, UR6, RZ ;  /* 0x00000006232e7c24 */ /* 0x000fc6000f8e02ff */
[----:B------:R-:W-:Y:S01]  /*bc40*/  FMUL R36, R34, UR5 ;  /* 0x0000000522247c20 */ /* 0x000fe20008400000 */
[----:B------:R-:W-:-:S04]  /*bc50*/  IMAD.WIDE.U32 R34, R37, UR6, R40 ;  /* 0x0000000625227c25 */ /* 0x000fc8000f8e0028 */
[----:B------:R-:W-:Y:S01]  /*bc60*/  FFMA R36, R227, UR4, R36 ;  /* 0x00000004e3247c23 */ /* 0x000fe20008000024 */
[----:B------:R-:W-:Y:S01]  /*bc70*/  IMAD R37, R37, UR7, R46 ;  /* 0x0000000725257c24 */ /* 0x000fe2000f8e022e */
[----:B------:R-:W-:-:S03]  /*bc80*/  IADD3 R34, P1, R34, UR8, RZ ;  /* 0x0000000822227c10 */ /* 0x000fc6000ff3e0ff */
[----:B------:R-:W-:Y:S02]  /*bc90*/  F2FP.SATFINITE.E4M3.F32.PACK_AB_MERGE_C R47, RZ, R36, RZ ;  /* 0x00000024ff2f723e */ /* 0x000fe400048070ff */
[----:B------:R-:W-:Y:S02]  /*bca0*/  IADD3.X R35, R35, UR9, R37, P1, !PT ;  /* 0x0000000923237c10 */ /* 0x000fe40008ffe425 */
[----:B------:R-:W-:Y:S01]  /*bcb0*/  PRMT R36, RZ, 0x7610, R36 ;  /* 0x00007610ff247816 */ /* 0x000fe20000000024 */
[----:B------:R2:W-:Y:S01]  /*bcc0*/  @!P0 STG.E.U8 desc[UR52][R24.64+0x1], R47 ;  /* 0x0000012f18008986 */ /* 0x0005e2000c101134 */
[----:B------:R-:W-:Y:S05]  /*bcd0*/  @P5 BRA `(.L_x_42) ;  /* 0x0000000000045947 */ /* 0x000fea0003800000 */
[----:B------:R4:W5:Y:S02]  /*bce0*/  LDG.E.U8 R36, desc[UR52][R34.64] ;  /* 0x0000003422247981 */ /* 0x000964000c1e1100 */
.L_x_42:
[----:B------:R-:W-:Y:S05]  /*bcf0*/  BSYNC B1 ;  /* 0x0000000000017941 */ /* 0x000fea0003800000 */
.L_x_41:
        /* <DEDUP_REMOVED lines=12> */
.L_x_44:
[----:B------:R-:W-:Y:S05]  /*bdc0*/  BSYNC B1 ;  /* 0x0000000000017941 */ /* 0x000fea0003800000 */
.L_x_43:
[----:B-----5:R-:W-:Y:S01]  /*bdd0*/  LOP3.LUT R36, R36, 0xff, RZ, 0xc0, !PT ;  /* 0x000000ff24247812 */ /* 0x020fe200078ec0ff */
[----:B------:R-:W-:Y:S01]  /*bde0*/  BSSY B1, `(.L_x_45) ;  /* 0x000000b000017945 */ /* 0x000fe20003800000 */
[----:B------:R-:W-:Y:S02]  /*bdf0*/  ISETP.LT.OR P1, PT, R43, 0x9, !P3 ;  /* 0x000000092b00780c */ /* 0x000fe40005f21670 */
[----:B------:R-:W-:-:S05]  /*be00*/  F2FP.F16.E4M3.UNPACK_B R36, R36 ;  /* 0x00000024ff24723e */ /* 0x000fca00020006ff */
[----:B------:R-:W-:-:S05]  /*be10*/  HADD2.F32 R36, -RZ, R36.H0_H0 ;  /* 0x20000024ff247230 */ /* 0x000fca0000004100 */
[----:B------:R-:W-:-:S04]  /*be20*/  FMUL R36, R36, UR5 ;  /* 0x0000000524247c20 */ /* 0x000fc80008400000 */
[----:B------:R-:W-:-:S05]  /*be30*/  FFMA R36, R225, UR4, R36 ;  /* 0x00000004e1247c23 */ /* 0x000fca0008000024 */
[----:B0-----:R-:W-:Y:S02]  /*be40*/  F2FP.SATFINITE.E4M3.F32.PACK_AB_MERGE_C R37, RZ, R36, RZ ;  /* 0x00000024ff25723e */ /* 0x001fe400048070ff */
[----:B------:R-:W-:-:S03]  /*be50*/  PRMT R36, RZ, 0x7610, R36 ;  /* 0x00007610ff247816 */ /* 0x000fc60000000024 */
[----:B------:R0:W-:Y:S01]  /*be60*/  @!P0 STG.E.U8 desc[UR52][R26.64+0x1], R37 ;  /* 0x000001251a008986 */ /* 0x0001e2000c101134 */
[----:B------:R-:W-:Y:S05]  /*be70*/  @P1 BRA `(.L_x_46) ;  /* 0x0000000000041947 */ /* 0x000fea0003800000 */
[----:B------:R0:W5:Y:S02]  /*be80*/  LDG.E.U8 R36, desc[UR52][R32.64+0x8] ;  /* 0x0000083420247981 */ /* 0x000164000c1e1100 */
.L_x_46:
[----:B------:R-:W-:Y:S05]  /*be90*/  BSYNC B1 ;  /* 0x0000000000017941 */ /* 0x000fea0003800000 */
.L_x_45:
[----:B-----5:R-:W-:Y:S01]  /*bea0*/  LOP3.LUT R36, R36, 0xff, RZ, 0xc0, !PT ;  /* 0x000000ff24247812 */ /* 0x020fe200078ec0ff */
[----:B------:R-:W-:Y:S01]  /*beb0*/  BSSY B1, `(.L_x_47) ;  /* 0x000000b000017945 */ /* 0x000fe20003800000 */
[----:B------:R-:W-:Y:S02]  /*bec0*/  ISETP.LT.OR P0, PT, R43, 0xa, !P3 ;  /* 0x0000000a2b00780c */ /* 0x000fe40005f01670 */
[----:B------:R-:W-:-:S05]  /*bed0*/  F2FP.F16.E4M3.UNPACK_B R36, R36 ;  /* 0x00000024ff24723e */ /* 0x000fca00020006ff */
[----:B------:R-:W-:-:S05]  /*bee0*/  HADD2.F32 R36, -RZ, R36.H0_H0 ;  /* 0x20000024ff247230 */ /* 0x000fca0000004100 */
[----:B0-----:R-:W-:Y:S01]  /*bef0*/  FMUL R37, R36, UR5 ;  /* 0x0000000524257c20 */ /* 0x001fe20008400000 */
[----:B------:R-:W-:-:S03]  /*bf00*/  PRMT R36, RZ, 0x7610, R36 ;  /* 0x00007610ff247816 */ /* 0x000fc60000000024 */
[----:B------:R-:W-:-:S05]  /*bf10*/  FFMA R37, R224, UR4, R37 ;  /* 0x00000004e0257c23 */ /* 0x000fca0008000025 */
[----:B------:R-:W-:-:S05]  /*bf20*/  F2FP.SATFINITE.E4M3.F32.PACK_AB_MERGE_C R37, RZ, R37, RZ ;  /* 0x00000025ff25723e */ /* 0x000fca00048070ff */
[----:B------:R0:W-:Y:S01]  /*bf30*/  @!P1 STG.E.U8 desc[UR52][R24.64+0x8], R37 ;  /* 0x0000082518009986 */ /* 0x0001e2000c101134 */
[----:B------:R-:W-:Y:S05]  /*bf40*/  @P0 BRA `(.L_x_48) ;  /* 0x0000000000040947 */ /* 0x000fea0003800000 */
[----:B------:R0:W5:Y:S02]  /*bf50*/  LDG.E.U8 R36, desc[UR52][R32.64+0x9] ;  /* 0x0000093420247981 */ /* 0x000164000c1e1100 */
.L_x_48:
[----:B------:R-:W-:Y:S05]  /*bf60*/  BSYNC B1 ;  /* 0x0000000000017941 */ /* 0x000fea0003800000 */
.L_x_47:
        /* <DEDUP_REMOVED lines=12> */
.L_x_50:
[----:B------:R-:W-:Y:S05]  /*c030*/  BSYNC B1 ;  /* 0x0000000000017941 */ /* 0x000fea0003800000 */
.L_x_49:
        /* <DEDUP_REMOVED lines=12> */
.L_x_52:
[----:B------:R-:W-:Y:S05]  /*c100*/  BSYNC B1 ;  /* 0x0000000000017941 */ /* 0x000fea0003800000 */
.L_x_51:
[----:B-----5:R-:W-:Y:S01]  /*c110*/  LOP3.LUT R36, R36, 0xff, RZ, 0xc0, !PT ;  /* 0x000000ff24247812 */ /* 0x020fe200078ec0ff */
[----:B------:R-:W-:Y:S01]  /*c120*/  BSSY B1, `(.L_x_53) ;  /* 0x0000013000017945 */ /* 0x000fe20003800000 */
[----:B--2---:R-:W-:Y:S02]  /*c130*/  IADD3 R47, P0, R45, 0x80, RZ ;  /* 0x000000802d2f7810 */ /* 0x004fe40007f1e0ff */
[----:B------:R-:W-:Y:S02]  /*c140*/  F2FP.F16.E4M3.UNPACK_B R36, R36 ;  /* 0x00000024ff24723e */ /* 0x000fe400020006ff */
[----:B------:R-:W-:Y:S01]  /*c150*/  ISETP.GE.AND P1, PT, R44, 0x81, PT ;  /* 0x000000812c00780c */ /* 0x000fe20003f26270 */
[----:B0-----:R-:W-:Y:S02]  /*c160*/  IMAD.X R37, RZ, RZ, R39, P0 ;  /* 0x000000ffff257224 */ /* 0x001fe400000e0627 */
        /* <DEDUP_REMOVED lines=14> */
.L_x_54:
[----:B------:R-:W-:Y:S05]  /*c250*/  BSYNC B1 ;  /* 0x0000000000017941 */ /* 0x000fea0003800000 */
.L_x_53:
        /* <DEDUP_REMOVED lines=12> */
.L_x_56:
[----:B------:R-:W-:Y:S05]  /*c320*/  BSYNC B1 ;  /* 0x0000000000017941 */ /* 0x000fea0003800000 */
.L_x_55:
[----:B-----5:R-:W-:Y:S01]  /*c330*/  LOP3.LUT R46, R46, 0xff, RZ, 0xc0, !PT ;  /* 0x000000ff2e2e7812 */ /* 0x020fe200078ec0ff */
[----:B------:R-:W-:Y:S01]  /*c340*/  BSSY B1, `(.L_x_57) ;  /* 0x0000013000017945 */ /* 0x000fe20003800000 */
[----:B------:R-:W-:Y:S02]  /*c350*/  IADD3 R45, P0, R45, 0x88, RZ ;  /* 0x000000882d2d7810 */ /* 0x000fe40007f1e0ff */
[----:B------:R-:W-:-:S03]  /*c360*/  F2FP.F16.E4M3.UNPACK_B R46, R46 ;  /* 0x0000002eff2e723e */ /* 0x000fc600020006ff */
[----:B------:R-:W-:Y:S01]  /*c370*/  IMAD.X R38, RZ, RZ, R39, P0 ;  /* 0x000000ffff267224 */ /* 0x000fe200000e0627 */
[----:B------:R-:W-:Y:S01]  /*c380*/  ISETP.GE.AND P0, PT, R44, 0x89, PT ;  /* 0x000000892c00780c */ /* 0x000fe20003f06270 */
[----:B------:R-:W-:Y:S02]  /*c390*/  HADD2.F32 R46, -RZ, R46.H0_H0 ;  /* 0x2000002eff2e7230 */ /* 0x000fe40000004100 */
[----:B------:R-:W-:Y:S02]  /*c3a0*/  IMAD R38, R38, UR6, RZ ;  /* 0x0000000626267c24 */ /* 0x000fe4000f8e02ff */
[----:B------:R-:W-:-:S04]  /*c3b0*/  IMAD.WIDE.U32 R40, R45, UR6, R40 ;  /* 0x000000062d287c25 */ /* 0x000fc8000f8e0028 */
[----:B------:R-:W-:Y:S01]  /*c3c0*/  FMUL R46, R46, UR5 ;  /* 0x000000052e2e7c20 */ /* 0x000fe20008400000 */
[----:B------:R-:W-:-:S03]  /*c3d0*/  IMAD R45, R45, UR7, R38 ;  /* 0x000000072d2d7c24 */ /* 0x000fc6000f8e0226 */
[----:B------:R-:W-:Y:S01]  /*c3e0*/  FFMA R46, R219, UR4, R46 ;  /* 0x00000004db2e7c23 */ /* 0x000fe2000800002e */
[----:B------:R-:W-:Y:S02]  /*c3f0*/  IADD3 R38, P6, R40, UR8, RZ ;  /* 0x0000000828267c10 */ /* 0x000fe4000ffde0ff */
[----:B------:R-:W-:Y:S02]  /*c400*/  PRMT R40, RZ, 0x7610, R40 ;  /* 0x00007610ff287816 */ /* 0x000fe40000000028 */
[----:B0-----:R-:W-:Y:S02]  /*c410*/  F2FP.SATFINITE.E4M3.F32.PACK_AB_MERGE_C R47, RZ, R46, RZ ;  /* 0x0000002eff2f723e */ /* 0x001fe400048070ff */
[----:B------:R-:W-:-:S03]  /*c420*/  IADD3.X R39, R41, UR9, R45, P6, !PT ;  /* 0x0000000929277c10 */ /* 0x000fc6000b7fe42d */
[----:B------:R0:W-:Y:S01]  /*c430*/  @!P5 STG.E.U8 desc[UR52][R28.64+0x1], R47 ;  /* 0x0000012f1c00d986 */ /* 0x0001e2000c101134 */
[----:B------:R-:W-:-:S13]  /*c440*/  ISETP.LT.OR P5, PT, R43, 0x1, !P0 ;  /* 0x000000012b00780c */ /* 0x000fda00047a1670 */
[----:B0-----:R-:W-:Y:S05]  /*c450*/  @P5 BRA `(.L_x_58) ;  /* 0x0000000000045947 */ /* 0x001fea0003800000 */
[----:B------:R0:W5:Y:S02]  /*c460*/  LDG.E.U8 R40, desc[UR52][R38.64] ;  /* 0x0000003426287981 */ /* 0x000164000c1e1100 */
.L_x_58:
[----:B------:R-:W-:Y:S05]  /*c470*/  BSYNC B1 ;  /* 0x0000000000017941 */ /* 0x000fea0003800000 */
.L_x_57:
        /* <DEDUP_REMOVED lines=12> */
.L_x_60:
[----:B------:R-:W-:Y:S05]  /*c540*/  BSYNC B1 ;  /* 0x0000000000017941 */ /* 0x000fea0003800000 */
.L_x_59:
        /* <DEDUP_REMOVED lines=12> */
.L_x_62:
[----:B------:R-:W-:Y:S05]  /*c610*/  BSYNC B1 ;  /* 0x0000000000017941 */ /* 0x000fea0003800000 */
.L_x_61:
        /* <DEDUP_REMOVED lines=12> */
.L_x_64:
[----:B------:R-:W-:Y:S05]  /*c6e0*/  BSYNC B1 ;  /* 0x0000000000017941 */ /* 0x000fea0003800000 */
.L_x_63:
        /* <DEDUP_REMOVED lines=12> */
.L_x_66:
[----:B------:R-:W-:Y:S05]  /*c7b0*/  BSYNC B1 ;  /* 0x0000000000017941 */ /* 0x000fea0003800000 */
.L_x_65:
        /* <DEDUP_REMOVED lines=12> */
.L_x_68:
[----:B------:R-:W-:Y:S05]  /*c880*/  BSYNC B1 ;  /* 0x0000000000017941 */ /* 0x000fea0003800000 */
.L_x_67:
        /* <DEDUP_REMOVED lines=12> */
.L_x_70:
[----:B------:R-:W-:Y:S05]  /*c950*/  BSYNC B1 ;  /* 0x0000000000017941 */ /* 0x000fea0003800000 */
.L_x_69:
        /* <DEDUP_REMOVED lines=12> */
.L_x_72:
[----:B------:R-:W-:Y:S05]  /*ca20*/  BSYNC B1 ;  /* 0x0000000000017941 */ /* 0x000fea0003800000 */
.L_x_71:
        /* <DEDUP_REMOVED lines=12> */
.L_x_74:
[----:B------:R-:W-:Y:S05]  /*caf0*/  BSYNC B1 ;  /* 0x0000000000017941 */ /* 0x000fea0003800000 */
.L_x_73:
        /* <DEDUP_REMOVED lines=12> */
.L_x_76:
[----:B------:R-:W-:Y:S05]  /*cbc0*/  BSYNC B1 ;  /* 0x0000000000017941 */ /* 0x000fea0003800000 */
.L_x_75:
        /* <DEDUP_REMOVED lines=12> */
.L_x_78:
[----:B------:R-:W-:Y:S05]  /*cc90*/  BSYNC B1 ;  /* 0x0000000000017941 */ /* 0x000fea0003800000 */
.L_x_77:
        /* <DEDUP_REMOVED lines=12> */
.L_x_80:
[----:B------:R-:W-:Y:S05]  /*cd60*/  BSYNC B1 ;  /* 0x0000000000017941 */ /* 0x000fea0003800000 */
.L_x_79:
        /* <DEDUP_REMOVED lines=12> */
.L_x_82:
[----:B------:R-:W-:Y:S05]  /*ce30*/  BSYNC B1 ;  /* 0x0000000000017941 */ /* 0x000fea0003800000 */
.L_x_81:
        /* <DEDUP_REMOVED lines=12> */
.L_x_84:
[----:B------:R-:W-:Y:S05]  /*cf00*/  BSYNC B1 ;  /* 0x0000000000017941 */ /* 0x000fea0003800000 */
.L_x_83:
        /* <DEDUP_REMOVED lines=12> */
.L_x_86:
[----:B------:R-:W-:Y:S05]  /*cfd0*/  BSYNC B1 ;  /* 0x0000000000017941 */ /* 0x000fea0003800000 */
.L_x_85:
        /* <DEDUP_REMOVED lines=12> */
.L_x_88:
[----:B------:R-:W-:Y:S05]  /*d0a0*/  BSYNC B1 ;  /* 0x0000000000017941 */ /* 0x000fea0003800000 */
.L_x_87:
        /* <DEDUP_REMOVED lines=12> */
.L_x_90:
[----:B------:R-:W-:Y:S05]  /*d170*/  BSYNC B1 ;  /* 0x0000000000017941 */ /* 0x000fea0003800000 */
.L_x_89:
        /* <DEDUP_REMOVED lines=12> */
.L_x_92:
[----:B------:R-:W-:Y:S05]  /*d240*/  BSYNC B1 ;  /* 0x0000000000017941 */ /* 0x000fea0003800000 */
.L_x_91:
        /* <DEDUP_REMOVED lines=12> */
.L_x_94:
[----:B------:R-:W-:Y:S05]  /*d310*/  BSYNC B1 ;  /* 0x0000000000017941 */ /* 0x000fea0003800000 */
.L_x_93:
        /* <DEDUP_REMOVED lines=12> */
.L_x_96:
[----:B------:R-:W-:Y:S05]  /*d3e0*/  BSYNC B1 ;  /* 0x0000000000017941 */ /* 0x000fea0003800000 */
.L_x_95:
[----:B-----5:R-:W-:Y:S01]  /*d3f0*/  LOP3.LUT R40, R40, 0xff, RZ, 0xc0, !PT ;  /* 0x000000ff28287812 */ /* 0x020fe200078ec0ff */
[----:B------:R-:W-:Y:S01]  /*d400*/  BSSY B1, `(.L_x_97) ;  /* 0x000000b000017945 */ /* 0x000fe20003800000 */
[----:B------:R-:W-:Y:S02]  /*d410*/  ISETP.LT.OR P5, PT, R43, 0x19, !P0 ;  /* 0x000000192b00780c */ /* 0x000fe400047a1670 */
[----:B------:R-:W-:-:S05]  /*d420*/  F2FP.F16.E4M3.UNPACK_B R40, R40 ;  /* 0x00000028ff28723e */ /* 0x000fca00020006ff */
[----:B------:R-:W-:-:S05]  /*d430*/  HADD2.F32 R40, -RZ, R40.H0_H0 ;  /* 0x20000028ff287230 */ /* 0x000fca0000004100 */
[----:B------:R-:W-:-:S04]  /*d440*/  FMUL R40, R40, UR5 ;  /* 0x0000000528287c20 */ /* 0x000fc80008400000 */
[----:B------:R-:W-:Y:S01]  /*d450*/  FFMA R40, R23, UR4, R40 ;  /* 0x0000000417287c23 */ /* 0x000fe20008000028 */
[----:B------:R-:W-:-:S04]  /*d460*/  PRMT R23, RZ, 0x7610, R23 ;  /* 0x00007610ff177816 */ /* 0x000fc80000000017 */
[----:B0-----:R-:W-:-:S05]  /*d470*/  F2FP.SATFINITE.E4M3.F32.PACK_AB_MERGE_C R41, RZ, R40, RZ ;  /* 0x00000028ff29723e */ /* 0x001fca00048070ff */
[----:B------:R0:W-:Y:S01]  /*d480*/  @!P6 STG.E.U8 desc[UR52][R28.64+0x19], R41 ;  /* 0x000019291c00e986 */ /* 0x0001e2000c101134 */
[----:B------:R-:W-:Y:S05]  /*d490*/  @P5 BRA `(.L_x_98) ;  /* 0x0000000000045947 */ /* 0x000fea0003800000 */
[----:B------:R0:W5:Y:S02]  /*d4a0*/  LDG.E.U8 R23, desc[UR52][R38.64+0x18] ;  /* 0x0000183426177981 */ /* 0x000164000c1e1100 */
.L_x_98:
[----:B------:R-:W-:Y:S05]  /*d4b0*/  BSYNC B1 ;  /* 0x0000000000017941 */ /* 0x000fea0003800000 */
.L_x_97:
        /* <DEDUP_REMOVED lines=8> */
[----:B------:R-:W-:-:S05]  /*d540*/  F2FP.SATFINITE.E4M3.F32.PACK_AB_MERGE_C R23, RZ, R23, RZ ;  /* 0x00000017ff17723e */ /* 0x000fca00048070ff */
[----:B------:R0:W-:Y:S01]  /*d550*/  @!P5 STG.E.U8 desc[UR52][R30.64+0x18], R23 ;  /* 0x000018171e00d986 */ /* 0x0001e2000c101134 */
[----:B------:R-:W-:Y:S05]  /*d560*/  @P6 BRA `(.L_x_100) ;  /* 0x0000000000046947 */ /* 0x000fea0003800000 */
[----:B------:R0:W5:Y:S02]  /*d570*/  LDG.E.U8 R22, desc[UR52][R38.64+0x19] ;  /* 0x0000193426167981 */ /* 0x000164000c1e1100 */
.L_x_100:
[----:B------:R-:W-:Y:S05]  /*d580*/  BSYNC B1 ;  /* 0x0000000000017941 */ /* 0x000fea0003800000 */
.L_x_99:
        /* <DEDUP_REMOVED lines=12> */
.L_x_102:
[----:B------:R-:W-:Y:S05]  /*d650*/  BSYNC B1 ;  /* 0x0000000000017941 */ /* 0x000fea0003800000 */
.L_x_101:
        /* <DEDUP_REMOVED lines=12> */
.L_x_104:
[----:B------:R-:W-:Y:S05]  /*d720*/  BSYNC B1 ;  /* 0x0000000000017941 */ /* 0x000fea0003800000 */
.L_x_103:
        /* <DEDUP_REMOVED lines=12> */
.L_x_106:
[----:B------:R-:W-:Y:S05]  /*d7f0*/  BSYNC B1 ;  /* 0x0000000000017941 */ /* 0x000fea0003800000 */
.L_x_105:
        /* <DEDUP_REMOVED lines=12> */
.L_x_108:
[----:B------:R-:W-:Y:S05]  /*d8c0*/  BSYNC B1 ;  /* 0x0000000000017941 */ /* 0x000fea0003800000 */
.L_x_107:
        /* <DEDUP_REMOVED lines=12> */
.L_x_110:
[----:B------:R-:W-:Y:S05]  /*d990*/  BSYNC B1 ;  /* 0x0000000000017941 */ /* 0x000fea0003800000 */
.L_x_109:
        /* <DEDUP_REMOVED lines=12> */
.L_x_112:
[----:B------:R-:W-:Y:S05]  /*da60*/  BSYNC B1 ;  /* 0x0000000000017941 */ /* 0x000fea0003800000 */
.L_x_111:
        /* <DEDUP_REMOVED lines=12> */
.L_x_114:
[----:B------:R-:W-:Y:S05]  /*db30*/  BSYNC B1 ;  /* 0x0000000000017941 */ /* 0x000fea0003800000 */
.L_x_113:
        /* <DEDUP_REMOVED lines=12> */
.L_x_116:
[----:B------:R-:W-:Y:S05]  /*dc00*/  BSYNC B1 ;  /* 0x0000000000017941 */ /* 0x000fea0003800000 */
.L_x_115:
        /* <DEDUP_REMOVED lines=12> */
.L_x_118:
[----:B------:R-:W-:Y:S05]  /*dcd0*/  BSYNC B1 ;  /* 0x0000000000017941 */ /* 0x000fea0003800000 */
.L_x_117:
        /* <DEDUP_REMOVED lines=12> */
.L_x_120:
[----:B------:R-:W-:Y:S05]  /*dda0*/  BSYNC B1 ;  /* 0x0000000000017941 */ /* 0x000fea0003800000 */
.L_x_119:
        /* <DEDUP_REMOVED lines=12> */
.L_x_122:
[----:B------:R-:W-:Y:S05]  /*de70*/  BSYNC B1 ;  /* 0x0000000000017941 */ /* 0x000fea0003800000 */
.L_x_121:
        /* <DEDUP_REMOVED lines=12> */
.L_x_124:
[----:B------:R-:W-:Y:S05]  /*df40*/  BSYNC B1 ;  /* 0x0000000000017941 */ /* 0x000fea0003800000 */
.L_x_123:
        /* <DEDUP_REMOVED lines=12> */
.L_x_126:
[----:B------:R-:W-:Y:S05]  /*e010*/  BSYNC B1 ;  /* 0x0000000000017941 */ /* 0x000fea0003800000 */
.L_x_125:
        /* <DEDUP_REMOVED lines=12> */
.L_x_128:
[----:B------:R-:W-:Y:S05]  /*e0e0*/  BSYNC B1 ;  /* 0x0000000000017941 */ /* 0x000fea0003800000 */
.L_x_127:
        /* <DEDUP_REMOVED lines=12> */
.L_x_130:
[----:B------:R-:W-:Y:S05]  /*e1b0*/  BSYNC B1 ;  /* 0x0000000000017941 */ /* 0x000fea0003800000 */
.L_x_129:
        /* <DEDUP_REMOVED lines=12> */
.L_x_132:
[----:B------:R-:W-:Y:S05]  /*e280*/  BSYNC B1 ;  /* 0x0000000000017941 */ /* 0x000fea0003800000 */
.L_x_131:
        /* <DEDUP_REMOVED lines=12> */
.L_x_134:
[----:B------:R-:W-:Y:S05]  /*e350*/  BSYNC B1 ;  /* 0x0000000000017941 */ /* 0x000fea0003800000 */
.L_x_133:
        /* <DEDUP_REMOVED lines=12> */
.L_x_136:
[----:B------:R-:W-:Y:S05]  /*e420*/  BSYNC B1 ;  /* 0x0000000000017941 */ /* 0x000fea0003800000 */
.L_x_135:
        /* <DEDUP_REMOVED lines=12> */
.L_x_138:
[----:B------:R-:W-:Y:S05]  /*e4f0*/  BSYNC B1 ;  /* 0x0000000000017941 */ /* 0x000fea0003800000 */
.L_x_137:
        /* <DEDUP_REMOVED lines=12> */
.L_x_140:
[----:B------:R-:W-:Y:S05]  /*e5c0*/  BSYNC B1 ;  /* 0x0000000000017941 */ /* 0x000fea0003800000 */
.L_x_139:
[----:B-----5:R-:W-:Y:S01]  /*e5d0*/  LOP3.LUT R2, R2, 0xff, RZ, 0xc0, !PT ;  /* 0x000000ff02027812 */ /* 0x020fe200078ec0ff */
[----:B------:R-:W-:Y:S01]  /*e5e0*/  BSSY B1, `(.L_x_141) ;  /* 0x000000b000017945 */ /* 0x000fe20003800000 */
[----:B------:R-:W-:Y:S02]  /*e5f0*/  ISETP.LT.OR P5, PT, R43, 0x39, !P3 ;  /* 0x000000392b00780c */ /* 0x000fe40005fa1670 */
[----:B------:R-:W-:-:S05]  /*e600*/  F2FP.F16.E4M3.UNPACK_B R2, R2 ;  /* 0x00000002ff02723e */ /* 0x000fca00020006ff */
[----:B------:R-:W-:-:S05]  /*e610*/  HADD2.F32 R2, -RZ, R2.H0_H0 ;  /* 0x20000002ff027230 */ /* 0x000fca0000004100 */
[----:B0-----:R-:W-:-:S04]  /*e620*/  FMUL R3, R2, UR5 ;  /* 0x0000000502037c20 */ /* 0x001fc80008400000 */
[----:B------:R-:W-:Y:S01]  /*e630*/  FFMA R3, R0, UR4, R3 ;  /* 0x0000000400037c23 */ /* 0x000fe20008000003 */
[----:B------:R-:W-:-:S04]  /*e640*/  PRMT R0, RZ, 0x7610, R0 ;  /* 0x00007610ff007816 */ /* 0x000fc80000000000 */
[----:B------:R-:W-:-:S05]  /*e650*/  F2FP.SATFINITE.E4M3.F32.PACK_AB_MERGE_C R3, RZ, R3, RZ ;  /* 0x00000003ff03723e */ /* 0x000fca00048070ff */
[----:B------:R0:W-:Y:S01]  /*e660*/  @!P6 STG.E.U8 desc[UR52][R26.64+0x31], R3 ;  /* 0x000031031a00e986 */ /* 0x0001e2000c101134 */
[----:B------:R-:W-:Y:S05]  /*e670*/  @P5 BRA `(.L_x_142) ;  /* 0x0000000000045947 */ /* 0x000fea0003800000 */
[----:B------:R0:W5:Y:S02]  /*e680*/  LDG.E.U8 R0, desc[UR52][R32.64+0x38] ;  /* 0x0000383420007981 */ /* 0x000164000c1e1100 */
.L_x_142:
[----:B------:R-:W-:Y:S05]  /*e690*/  BSYNC B1 ;  /* 0x0000000000017941 */ /* 0x000fea0003800000 */
.L_x_141:
[----:B------:R-:W2:Y:S01]  /*e6a0*/  LDL.LU R2, [R1] ;  /* 0x0000000001027983 */ /* 0x000ea20000300800 */
[----:B-----5:R-:W-:Y:S01]  /*e6b0*/  LOP3.LUT R0, R0, 0xff, RZ, 0xc0, !PT ;  /* 0x000000ff00007812 */ /* 0x020fe200078ec0ff */
[----:B------:R-:W-:Y:S01]  /*e6c0*/  BSSY B1, `(.L_x_143) ;  /* 0x000000b000017945 */ /* 0x000fe20003800000 */
[----:B------:R-:W-:Y:S02]  /*e6d0*/  ISETP.LT.OR P6, PT, R43, 0x3a, !P3 ;  /* 0x0000003a2b00780c */ /* 0x000fe40005fc1670 */
[----:B------:R-:W-:-:S05]  /*e6e0*/  F2FP.F16.E4M3.UNPACK_B R0, R0 ;  /* 0x00000000ff00723e */ /* 0x000fca00020006ff */
[----:B------:R-:W-:-:S05]  /*e6f0*/  HADD2.F32 R0, -RZ, R0.H0_H0 ;  /* 0x20000000ff007230 */ /* 0x000fca0000004100 */
[----:B------:R-:W-:-:S04]  /*e700*/  FMUL R0, R0, UR5 ;  /* 0x0000000500007c20 */ /* 0x000fc80008400000 */
[----:B--2---:R-:W-:-:S05]  /*e710*/  FFMA R0, R2, UR4, R0 ;  /* 0x0000000402007c23 */ /* 0x004fca0008000000 */
[----:B0-----:R-:W-:Y:S02]  /*e720*/  F2FP.SATFINITE.E4M3.F32.PACK_AB_MERGE_C R3, RZ, R0, RZ ;  /* 0x00000000ff03723e */ /* 0x001fe400048070ff */
[----:B------:R-:W-:-:S03]  /*e730*/  PRMT R0, RZ, 0x7610, R0 ;  /* 0x00007610ff007816 */ /* 0x000fc60000000000 */
[----:B------:R0:W-:Y:S01]  /*e740*/  @!P5 STG.E.U8 desc[UR52][R24.64+0x38], R3 ;  /* 0x000038031800d986 */ /* 0x0001e2000c101134 */
[----:B------:R-:W-:Y:S05]  /*e750*/  @P6 BRA `(.L_x_144) ;  /* 0x0000000000046947 */ /* 0x000fea0003800000 */
[----:B------:R2:W5:Y:S02]  /*e760*/  LDG.E.U8 R0, desc[UR52][R32.64+0x39] ;  /* 0x0000393420007981 */ /* 0x000564000c1e1100 */
.L_x_144:
[----:B------:R-:W-:Y:S05]  /*e770*/  BSYNC B1 ;  /* 0x0000000000017941 */ /* 0x000fea0003800000 */
.L_x_143:
[----:B------:R-:W3:Y:S01]  /*e780*/  LDL.LU R2, [R1+0x4] ;  /* 0x0000040001027983 */ /* 0x000ee20000300800 */
[----:B-----5:R-:W-:Y:S01]  /*e790*/  LOP3.LUT R0, R0, 0xff, RZ, 0xc0, !PT ;  /* 0x000000ff00007812 */ /* 0x020fe200078ec0ff */
[----:B------:R-:W-:Y:S01]  /*e7a0*/  BSSY B1, `(.L_x_145) ;  /* 0x000000b000017945 */ /* 0x000fe20003800000 */
[----:B------:R-:W-:Y:S02]  /*e7b0*/  ISETP.LT.OR P5, PT, R43, 0x39, !P2 ;  /* 0x000000392b00780c */ /* 0x000fe400057a1670 */
[----:B------:R-:W-:-:S05]  /*e7c0*/  F2FP.F16.E4M3.UNPACK_B R0, R0 ;  /* 0x00000000ff00723e */ /* 0x000fca00020006ff */
[----:B------:R-:W-:-:S05]  /*e7d0*/  HADD2.F32 R0, -RZ, R0.H0_H0 ;  /* 0x20000000ff007230 */ /* 0x000fca0000004100 */
[----:B------:R-:W-:-:S04]  /*e7e0*/  FMUL R0, R0, UR5 ;  /* 0x0000000500007c20 */ /* 0x000fc80008400000 */
[----:B---3--:R-:W-:-:S05]  /*e7f0*/  FFMA R0, R2, UR4, R0 ;  /* 0x0000000402007c23 */ /* 0x008fca0008000000 */
[----:B0-----:R-:W-:Y:S02]  /*e800*/  F2FP.SATFINITE.E4M3.F32.PACK_AB_MERGE_C R3, RZ, R0, RZ ;  /* 0x00000000ff03723e */ /* 0x001fe400048070ff */
[----:B------:R-:W-:-:S03]  /*e810*/  PRMT R0, RZ, 0x7610, R0 ;  /* 0x00007610ff007816 */ /* 0x000fc60000000000 */
[----:B------:R0:W-:Y:S01]  /*e820*/  @!P6 STG.E.U8 desc[UR52][R24.64+0x39], R3 ;  /* 0x000039031800e986 */ /* 0x0001e2000c101134 */
[----:B------:R-:W-:Y:S05]  /*e830*/  @P5 BRA `(.L_x_146) ;  /* 0x0000000000045947 */ /* 0x000fea0003800000 */
[----:B------:R3:W5:Y:S02]  /*e840*/  LDG.E.U8 R0, desc[UR52][R34.64+0x38] ;  /* 0x0000383422007981 */ /* 0x000764000c1e1100 */
.L_x_146:
[----:B------:R-:W-:Y:S05]  /*e850*/  BSYNC B1 ;  /* 0x0000000000017941 */ /* 0x000fea0003800000 */
.L_x_145:
[----:B------:R-:W2:Y:S01]  /*e860*/  LDL.LU R2, [R1+0x8] ;  /* 0x0000080001027983 */ /* 0x000ea20000300800 */
        /* <DEDUP_REMOVED lines=12> */
.L_x_148:
[----:B------:R-:W-:Y:S05]  /*e930*/  BSYNC B1 ;  /* 0x0000000000017941 */ /* 0x000fea0003800000 */
.L_x_147:
        /* <DEDUP_REMOVED lines=13> */
.L_x_150:
[----:B------:R-:W-:Y:S05]  /*ea10*/  BSYNC B1 ;  /* 0x0000000000017941 */ /* 0x000fea0003800000 */
.L_x_149:
        /* <DEDUP_REMOVED lines=13> */
.L_x_152:
[----:B------:R-:W-:Y:S05]  /*eaf0*/  BSYNC B1 ;  /* 0x0000000000017941 */ /* 0x000fea0003800000 */
.L_x_151:
        /* <DEDUP_REMOVED lines=13> */
.L_x_154:
[----:B------:R-:W-:Y:S05]  /*ebd0*/  BSYNC B1 ;  /* 0x0000000000017941 */ /* 0x000fea0003800000 */
.L_x_153:
        /* <DEDUP_REMOVED lines=13> */
.L_x_156:
[----:B------:R-:W-:Y:S05]  /*ecb0*/  BSYNC B1 ;  /* 0x0000000000017941 */ /* 0x000fea0003800000 */
.L_x_155:
        /* <DEDUP_REMOVED lines=13> */
.L_x_158:
[----:B------:R-:W-:Y:S05]  /*ed90*/  BSYNC B1 ;  /* 0x0000000000017941 */ /* 0x000fea0003800000 */
.L_x_157:
        /* <DEDUP_REMOVED lines=13> */
.L_x_160:
[----:B------:R-:W-:Y:S05]  /*ee70*/  BSYNC B1 ;  /* 0x0000000000017941 */ /* 0x000fea0003800000 */
.L_x_159:
        /* <DEDUP_REMOVED lines=13> */
.L_x_162:
[----:B------:R-:W-:Y:S05]  /*ef50*/  BSYNC B1 ;  /* 0x0000000000017941 */ /* 0x000fea0003800000 */
.L_x_161:
        /* <DEDUP_REMOVED lines=13> */
.L_x_164:
[----:B------:R-:W-:Y:S05]  /*f030*/  BSYNC B1 ;  /* 0x0000000000017941 */ /* 0x000fea0003800000 */
.L_x_163:
        /* <DEDUP_REMOVED lines=13> */
.L_x_166:
[----:B------:R-:W-:Y:S05]  /*f110*/  BSYNC B1 ;  /* 0x0000000000017941 */ /* 0x000fea0003800000 */
.L_x_165:
        /* <DEDUP_REMOVED lines=13> */
.L_x_168:
[----:B------:R-:W-:Y:S05]  /*f1f0*/  BSYNC B1 ;  /* 0x0000000000017941 */ /* 0x000fea0003800000 */
.L_x_167:
        /* <DEDUP_REMOVED lines=13> */
.L_x_170:
[----:B------:R-:W-:Y:S05]  /*f2d0*/  BSYNC B1 ;  /* 0x0000000000017941 */ /* 0x000fea0003800000 */
.L_x_169:
        /* <DEDUP_REMOVED lines=13> */
.L_x_172:
[----:B------:R-:W-:Y:S05]  /*f3b0*/  BSYNC B1 ;  /* 0x0000000000017941 */ /* 0x000fea0003800000 */
.L_x_171:
        /* <DEDUP_REMOVED lines=13> */
.L_x_174:
[----:B------:R-:W-:Y:S05]  /*f490*/  BSYNC B1 ;  /* 0x0000000000017941 */ /* 0x000fea0003800000 */
.L_x_173:
        /* <DEDUP_REMOVED lines=13> */
.L_x_176:
[----:B------:R-:W-:Y:S05]  /*f570*/  BSYNC B1 ;  /* 0x0000000000017941 */ /* 0x000fea0003800000 */
.L_x_175:
        /* <DEDUP_REMOVED lines=13> */
.L_x_178:
[----:B------:R-:W-:Y:S05]  /*f650*/  BSYNC B1 ;  /* 0x0000000000017941 */ /* 0x000fea0003800000 */
.L_x_177:
        /* <DEDUP_REMOVED lines=13> */
.L_x_180:
[----:B------:R-:W-:Y:S05]  /*f730*/  BSYNC B1 ;  /* 0x0000000000017941 */ /* 0x000fea0003800000 */
.L_x_179:
        /* <DEDUP_REMOVED lines=13> */
.L_x_182:
[----:B------:R-:W-:Y:S05]  /*f810*/  BSYNC B1 ;  /* 0x0000000000017941 */ /* 0x000fea0003800000 */
.L_x_181:
        /* <DEDUP_REMOVED lines=13> */
.L_x_184:
[----:B------:R-:W-:Y:S05]  /*f8f0*/  BSYNC B1 ;  /* 0x0000000000017941 */ /* 0x000fea0003800000 */
.L_x_183:
        /* <DEDUP_REMOVED lines=13> */
.L_x_186:
[----:B------:R-:W-:Y:S05]  /*f9d0*/  BSYNC B1 ;  /* 0x0000000000017941 */ /* 0x000fea0003800000 */
.L_x_185:
        /* <DEDUP_REMOVED lines=13> */
.L_x_188:
[----:B------:R-:W-:Y:S05]  /*fab0*/  BSYNC B1 ;  /* 0x0000000000017941 */ /* 0x000fea0003800000 */
.L_x_187:
        /* <DEDUP_REMOVED lines=13> */
.L_x_190:
[----:B------:R-:W-:Y:S05]  /*fb90*/  BSYNC B1 ;  /* 0x0000000000017941 */ /* 0x000fea0003800000 */
.L_x_189:
        /* <DEDUP_REMOVED lines=13> */
.L_x_192:
[----:B------:R-:W-:Y:S05]  /*fc70*/  BSYNC B1 ;  /* 0x0000000000017941 */ /* 0x000fea0003800000 */
.L_x_191:
        /* <DEDUP_REMOVED lines=13> */
.L_x_194:
[----:B------:R-:W-:Y:S05]  /*fd50*/  BSYNC B1 ;  /* 0x0000000000017941 */ /* 0x000fea0003800000 */
.L_x_193:
        /* <DEDUP_REMOVED lines=13> */
.L_x_196:
[----:B------:R-:W-:Y:S05]  /*fe30*/  BSYNC B1 ;  /* 0x0000000000017941 */ /* 0x000fea0003800000 */
.L_x_195:
        /* <DEDUP_REMOVED lines=13> */
.L_x_198:
[----:B------:R-:W-:Y:S05]  /*ff10*/  BSYNC B1 ;  /* 0x0000000000017941 */ /* 0x000fea0003800000 */
.L_x_197:
        /* <DEDUP_REMOVED lines=13> */
.L_x_200:
[----:B------:R-:W-:Y:S05]  /*fff0*/  BSYNC B1 ;  /* 0x0000000000017941 */ /* 0x000fea0003800000 */
.L_x_199:
        /* <DEDUP_REMOVED lines=13> */
.L_x_202:
[----:B------:R-:W-:Y:S05]  /*100d0*/  BSYNC B1 ;  /* 0x0000000000017941 */ /* 0x000fea0003800000 */
.L_x_201:
        /* <DEDUP_REMOVED lines=13> */
.L_x_204:
[----:B------:R-:W-:Y:S05]  /*101b0*/  BSYNC B1 ;  /* 0x0000000000017941 */ /* 0x000fea0003800000 */
.L_x_203:
        /* <DEDUP_REMOVED lines=13> */
.L_x_206:
[----:B------:R-:W-:Y:S05]  /*10290*/  BSYNC B1 ;  /* 0x0000000000017941 */ /* 0x000fea0003800000 */
.L_x_205:
        /* <DEDUP_REMOVED lines=13> */
.L_x_208:
[----:B------:R-:W-:Y:S05]  /*10370*/  BSYNC B1 ;  /* 0x0000000000017941 */ /* 0x000fea0003800000 */
.L_x_207:
        /* <DEDUP_REMOVED lines=13> */
.L_x_210:
[----:B------:R-:W-:Y:S05]  /*10450*/  BSYNC B1 ;  /* 0x0000000000017941 */ /* 0x000fea0003800000 */
.L_x_209:
        /* <DEDUP_REMOVED lines=13> */
.L_x_212:
[----:B------:R-:W-:Y:S05]  /*10530*/  BSYNC B1 ;  /* 0x0000000000017941 */ /* 0x000fea0003800000 */
.L_x_211:
        /* <DEDUP_REMOVED lines=13> */
.L_x_214:
[----:B------:R-:W-:Y:S05]  /*10610*/  BSYNC B1 ;  /* 0x0000000000017941 */ /* 0x000fea0003800000 */
.L_x_213:
        /* <DEDUP_REMOVED lines=13> */
.L_x_216:
[----:B------:R-:W-:Y:S05]  /*106f0*/  BSYNC B1 ;  /* 0x0000000000017941 */ /* 0x000fea0003800000 */
.L_x_215:
        /* <DEDUP_REMOVED lines=13> */
.L_x_218:
[----:B------:R-:W-:Y:S05]  /*107d0*/  BSYNC B1 ;  /* 0x0000000000017941 */ /* 0x000fea0003800000 */
.L_x_217:
        /* <DEDUP_REMOVED lines=13> */
.L_x_220:
[----:B------:R-:W-:Y:S05]  /*108b0*/  BSYNC B1 ;  /* 0x0000000000017941 */ /* 0x000fea0003800000 */
.L_x_219:
        /* <DEDUP_REMOVED lines=13> */
.L_x_222:
[----:B------:R-:W-:Y:S05]  /*10990*/  BSYNC B1 ;  /* 0x0000000000017941 */ /* 0x000fea0003800000 */
.L_x_221:
        /* <DEDUP_REMOVED lines=13> */
.L_x_224:
[----:B------:R-:W-:Y:S05]  /*10a70*/  BSYNC B1 ;  /* 0x0000000000017941 */ /* 0x000fea0003800000 */
.L_x_223:
        /* <DEDUP_REMOVED lines=13> */
.L_x_226:
[----:B------:R-:W-:Y:S05]  /*10b50*/  BSYNC B1 ;  /* 0x0000000000017941 */ /* 0x000fea0003800000 */
.L_x_225:
        /* <DEDUP_REMOVED lines=13> */
.L_x_228:
[----:B------:R-:W-:Y:S05]  /*10c30*/  BSYNC B1 ;  /* 0x0000000000017941 */ /* 0x000fea0003800000 */
.L_x_227:
        /* <DEDUP_REMOVED lines=13> */
.L_x_230:
[----:B------:R-:W-:Y:S05]  /*10d10*/  BSYNC B1 ;  /* 0x0000000000017941 */ /* 0x000fea0003800000 */
.L_x_229:
        /* <DEDUP_REMOVED lines=13> */
.L_x_232:
[----:B------:R-:W-:Y:S05]  /*10df0*/  BSYNC B1 ;  /* 0x0000000000017941 */ /* 0x000fea0003800000 */
.L_x_231:
        /* <DEDUP_REMOVED lines=13> */
.L_x_234:
[----:B------:R-:W-:Y:S05]  /*10ed0*/  BSYNC B1 ;  /* 0x0000000000017941 */ /* 0x000fea0003800000 */
.L_x_233:
        /* <DEDUP_REMOVED lines=13> */
.L_x_236:
[----:B------:R-:W-:Y:S05]  /*10fb0*/  BSYNC B1 ;  /* 0x0000000000017941 */ /* 0x000fea0003800000 */
.L_x_235:
        /* <DEDUP_REMOVED lines=13> */
.L_x_238:
[----:B------:R-:W-:Y:S05]  /*11090*/  BSYNC B1 ;  /* 0x0000000000017941 */ /* 0x000fea0003800000 */
.L_x_237:
        /* <DEDUP_REMOVED lines=13> */
.L_x_240:
[----:B------:R-:W-:Y:S05]  /*11170*/  BSYNC B1 ;  /* 0x0000000000017941 */ /* 0x000fea0003800000 */
.L_x_239:
        /* <DEDUP_REMOVED lines=13> */
.L_x_242:
[----:B------:R-:W-:Y:S05]  /*11250*/  BSYNC B1 ;  /* 0x0000000000017941 */ /* 0x000fea0003800000 */
.L_x_241:
        /* <DEDUP_REMOVED lines=13> */
.L_x_244:
[----:B------:R-:W-:Y:S05]  /*11330*/  BSYNC B1 ;  /* 0x0000000000017941 */ /* 0x000fea0003800000 */
.L_x_243:
        /* <DEDUP_REMOVED lines=13> */
.L_x_246:
[----:B------:R-:W-:Y:S05]  /*11410*/  BSYNC B1 ;  /* 0x0000000000017941 */ /* 0x000fea0003800000 */
.L_x_245:
        /* <DEDUP_REMOVED lines=13> */
.L_x_248:
[----:B------:R-:W-:Y:S05]  /*114f0*/  BSYNC B1 ;  /* 0x0000000000017941 */ /* 0x000fea0003800000 */
.L_x_247:
        /* <DEDUP_REMOVED lines=13> */
.L_x_250:
[----:B------:R-:W-:Y:S05]  /*115d0*/  BSYNC B1 ;  /* 0x0000000000017941 */ /* 0x000fea0003800000 */
.L_x_249:
        /* <DEDUP_REMOVED lines=13> */
.L_x_252:
[----:B------:R-:W-:Y:S05]  /*116b0*/  BSYNC B1 ;  /* 0x0000000000017941 */ /* 0x000fea0003800000 */
.L_x_251:
        /* <DEDUP_REMOVED lines=13> */
.L_x_254:
[----:B------:R-:W-:Y:S05]  /*11790*/  BSYNC B1 ;  /* 0x0000000000017941 */ /* 0x000fea0003800000 */
.L_x_253:
        /* <DEDUP_REMOVED lines=13> */
.L_x_256:
[----:B------:R-:W-:Y:S05]  /*11870*/  BSYNC B1 ;  /* 0x0000000000017941 */ /* 0x000fea0003800000 */
.L_x_255:
        /* <DEDUP_REMOVED lines=13> */
.L_x_258:
[----:B------:R-:W-:Y:S05]  /*11950*/  BSYNC B1 ;  /* 0x0000000000017941 */ /* 0x000fea0003800000 */
.L_x_257:
        /* <DEDUP_REMOVED lines=13> */
.L_x_260:
[----:B------:R-:W-:Y:S05]  /*11a30*/  BSYNC B1 ;  /* 0x0000000000017941 */ /* 0x000fea0003800000 */
.L_x_259:
        /* <DEDUP_REMOVED lines=13> */
.L_x_262:
[----:B------:R-:W-:Y:S05]  /*11b10*/  BSYNC B1 ;  /* 0x0000000000017941 */ /* 0x000fea0003800000 */
.L_x_261:
        /* <DEDUP_REMOVED lines=13> */
.L_x_264:
[----:B------:R-:W-:Y:S05]  /*11bf0*/  BSYNC B1 ;  /* 0x0000000000017941 */ /* 0x000fea0003800000 */
.L_x_263:
        /* <DEDUP_REMOVED lines=13> */
.L_x_266:
[----:B------:R-:W-:Y:S05]  /*11cd0*/  BSYNC B1 ;  /* 0x0000000000017941 */ /* 0x000fea0003800000 */
.L_x_265:
        /* <DEDUP_REMOVED lines=13> */
.L_x_268:
[----:B------:R-:W-:Y:S05]  /*11db0*/  BSYNC B1 ;  /* 0x0000000000017941 */ /* 0x000fea0003800000 */
.L_x_267:
        /* <DEDUP_REMOVED lines=13> */
.L_x_270:
[----:B------:R-:W-:Y:S05]  /*11e90*/  BSYNC B1 ;  /* 0x0000000000017941 */ /* 0x000fea0003800000 */
.L_x_269:
        /* <DEDUP_REMOVED lines=13> */
.L_x_272:
[----:B------:R-:W-:Y:S05]  /*11f70*/  BSYNC B1 ;  /* 0x0000000000017941 */ /* 0x000fea0003800000 */
.L_x_271:
        /* <DEDUP_REMOVED lines=13> */
.L_x_274:
[----:B------:R-:W-:Y:S05]  /*12050*/  BSYNC B1 ;  /* 0x0000000000017941 */ /* 0x000fea0003800000 */
.L_x_273:
        /* <DEDUP_REMOVED lines=13> */
.L_x_276:
[----:B------:R-:W-:Y:S05]  /*12130*/  BSYNC B1 ;  /* 0x0000000000017941 */ /* 0x000fea0003800000 */
.L_x_275:
        /* <DEDUP_REMOVED lines=13> */
.L_x_278:
[----:B------:R-:W-:Y:S05]  /*12210*/  BSYNC B1 ;  /* 0x0000000000017941 */ /* 0x000fea0003800000 */
.L_x_277:
        /* <DEDUP_REMOVED lines=13> */
.L_x_280:
[----:B------:R-:W-:Y:S05]  /*122f0*/  BSYNC B1 ;  /* 0x0000000000017941 */ /* 0x000fea0003800000 */
.L_x_279:
        /* <DEDUP_REMOVED lines=13> */
.L_x_282:
[----:B------:R-:W-:Y:S05]  /*123d0*/  BSYNC B1 ;  /* 0x0000000000017941 */ /* 0x000fea0003800000 */
.L_x_281:
        /* <DEDUP_REMOVED lines=13> */
.L_x_284:
[----:B------:R-:W-:Y:S05]  /*124b0*/  BSYNC B1 ;  /* 0x0000000000017941 */ /* 0x000fea0003800000 */
.L_x_283:
        /* <DEDUP_REMOVED lines=13> */
.L_x_286:
[----:B------:R-:W-:Y:S05]  /*12590*/  BSYNC B1 ;  /* 0x0000000000017941 */ /* 0x000fea0003800000 */
.L_x_285:
        /* <DEDUP_REMOVED lines=13> */
.L_x_288:
[----:B------:R-:W-:Y:S05]  /*12670*/  BSYNC B1 ;  /* 0x0000000000017941 */ /* 0x000fea0003800000 */
.L_x_287:
        /* <DEDUP_REMOVED lines=13> */
.L_x_290:
[----:B------:R-:W-:Y:S05]  /*12750*/  BSYNC B1 ;  /* 0x0000000000017941 */ /* 0x000fea0003800000 */
.L_x_289:
        /* <DEDUP_REMOVED lines=13> */
.L_x_292:
[----:B------:R-:W-:Y:S05]  /*12830*/  BSYNC B1 ;  /* 0x0000000000017941 */ /* 0x000fea0003800000 */
.L_x_291:
        /* <DEDUP_REMOVED lines=13> */
.L_x_294:
[----:B------:R-:W-:Y:S05]  /*12910*/  BSYNC B1 ;  /* 0x0000000000017941 */ /* 0x000fea0003800000 */
.L_x_293:
        /* <DEDUP_REMOVED lines=13> */
.L_x_296:
[----:B------:R-:W-:Y:S05]  /*129f0*/  BSYNC B1 ;  /* 0x0000000000017941 */ /* 0x000fea0003800000 */
.L_x_295:
        /* <DEDUP_REMOVED lines=13> */
.L_x_298:
[----:B------:R-:W-:Y:S05]  /*12ad0*/  BSYNC B1 ;  /* 0x0000000000017941 */ /* 0x000fea0003800000 */
.L_x_297:
        /* <DEDUP_REMOVED lines=13> */
.L_x_300:
[----:B------:R-:W-:Y:S05]  /*12bb0*/  BSYNC B1 ;  /* 0x0000000000017941 */ /* 0x000fea0003800000 */
.L_x_299:
        /* <DEDUP_REMOVED lines=13> */
.L_x_302:
[----:B------:R-:W-:Y:S05]  /*12c90*/  BSYNC B1 ;  /* 0x0000000000017941 */ /* 0x000fea0003800000 */
.L_x_301:
        /* <DEDUP_REMOVED lines=13> */
.L_x_304:
[----:B------:R-:W-:Y:S05]  /*12d70*/  BSYNC B1 ;  /* 0x0000000000017941 */ /* 0x000fea0003800000 */
.L_x_303:
        /* <DEDUP_REMOVED lines=13> */
.L_x_306:
[----:B------:R-:W-:Y:S05]  /*12e50*/  BSYNC B1 ;  /* 0x0000000000017941 */ /* 0x000fea0003800000 */
.L_x_305:
        /* <DEDUP_REMOVED lines=13> */
.L_x_308:
[----:B------:R-:W-:Y:S05]  /*12f30*/  BSYNC B1 ;  /* 0x0000000000017941 */ /* 0x000fea0003800000 */
.L_x_307:
        /* <DEDUP_REMOVED lines=13> */
.L_x_310:
[----:B------:R-:W-:Y:S05]  /*13010*/  BSYNC B1 ;  /* 0x0000000000017941 */ /* 0x000fea0003800000 */
.L_x_309:
        /* <DEDUP_REMOVED lines=13> */
.L_x_312:
[----:B------:R-:W-:Y:S05]  /*130f0*/  BSYNC B1 ;  /* 0x0000000000017941 */ /* 0x000fea0003800000 */
.L_x_311:
        /* <DEDUP_REMOVED lines=13> */
.L_x_314:
[----:B------:R-:W-:Y:S05]  /*131d0*/  BSYNC B1 ;  /* 0x0000000000017941 */ /* 0x000fea0003800000 */
.L_x_313:
        /* <DEDUP_REMOVED lines=13> */
.L_x_316:
[----:B------:R-:W-:Y:S05]  /*132b0*/  BSYNC B1 ;  /* 0x0000000000017941 */ /* 0x000fea0003800000 */
.L_x_315:
        /* <DEDUP_REMOVED lines=13> */
.L_x_318:
[----:B------:R-:W-:Y:S05]  /*13390*/  BSYNC B1 ;  /* 0x0000000000017941 */ /* 0x000fea0003800000 */
.L_x_317:
        /* <DEDUP_REMOVED lines=13> */
.L_x_320:
[----:B------:R-:W-:Y:S05]  /*13470*/  BSYNC B1 ;  /* 0x0000000000017941 */ /* 0x000fea0003800000 */
.L_x_319:
        /* <DEDUP_REMOVED lines=13> */
.L_x_322:
[----:B------:R-:W-:Y:S05]  /*13550*/  BSYNC B1 ;  /* 0x0000000000017941 */ /* 0x000fea0003800000 */
.L_x_321:
        /* <DEDUP_REMOVED lines=13> */
.L_x_324:
[----:B------:R-:W-:Y:S05]  /*13630*/  BSYNC B1 ;  /* 0x0000000000017941 */ /* 0x000fea0003800000 */
.L_x_323:
        /* <DEDUP_REMOVED lines=13> */
.L_x_326:
[----:B------:R-:W-:Y:S05]  /*13710*/  BSYNC B1 ;  /* 0x0000000000017941 */ /* 0x000fea0003800000 */
.L_x_325:
        /* <DEDUP_REMOVED lines=13> */
.L_x_328:
[----:B------:R-:W-:Y:S05]  /*137f0*/  BSYNC B1 ;  /* 0x0000000000017941 */ /* 0x000fea0003800000 */
.L_x_327:
        /* <DEDUP_REMOVED lines=13> */
.L_x_330:
[----:B------:R-:W-:Y:S05]  /*138d0*/  BSYNC B1 ;  /* 0x0000000000017941 */ /* 0x000fea0003800000 */
.L_x_329:
        /* <DEDUP_REMOVED lines=13> */
.L_x_332:
[----:B------:R-:W-:Y:S05]  /*139b0*/  BSYNC B1 ;  /* 0x0000000000017941 */ /* 0x000fea0003800000 */
.L_x_331:
        /* <DEDUP_REMOVED lines=13> */
.L_x_334:
[----:B------:R-:W-:Y:S05]  /*13a90*/  BSYNC B1 ;  /* 0x0000000000017941 */ /* 0x000fea0003800000 */
.L_x_333:
        /* <DEDUP_REMOVED lines=13> */
.L_x_336:
[----:B------:R-:W-:Y:S05]  /*13b70*/  BSYNC B1 ;  /* 0x0000000000017941 */ /* 0x000fea0003800000 */
.L_x_335:
        /* <DEDUP_REMOVED lines=13> */
.L_x_338:
[----:B------:R-:W-:Y:S05]  /*13c50*/  BSYNC B1 ;  /* 0x0000000000017941 */ /* 0x000fea0003800000 */
.L_x_337:
        /* <DEDUP_REMOVED lines=13> */
.L_x_340:
[----:B------:R-:W-:Y:S05]  /*13d30*/  BSYNC B1 ;  /* 0x0000000000017941 */ /* 0x000fea0003800000 */
.L_x_339:
        /* <DEDUP_REMOVED lines=13> */
.L_x_342:
[----:B------:R-:W-:Y:S05]  /*13e10*/  BSYNC B1 ;  /* 0x0000000000017941 */ /* 0x000fea0003800000 */
.L_x_341:
        /* <DEDUP_REMOVED lines=13> */
.L_x_344:
[----:B------:R-:W-:Y:S05]  /*13ef0*/  BSYNC B1 ;  /* 0x0000000000017941 */ /* 0x000fea0003800000 */
.L_x_343:
        /* <DEDUP_REMOVED lines=13> */
.L_x_346:
[----:B------:R-:W-:Y:S05]  /*13fd0*/  BSYNC B1 ;  /* 0x0000000000017941 */ /* 0x000fea0003800000 */
.L_x_345:
        /* <DEDUP_REMOVED lines=13> */
.L_x_348:
[----:B------:R-:W-:Y:S05]  /*140b0*/  BSYNC B1 ;  /* 0x0000000000017941 */ /* 0x000fea0003800000 */
.L_x_347:
        /* <DEDUP_REMOVED lines=13> */
.L_x_350:
[----:B------:R-:W-:Y:S05]  /*14190*/  BSYNC B1 ;  /* 0x0000000000017941 */ /* 0x000fea0003800000 */
.L_x_349:
        /* <DEDUP_REMOVED lines=13> */
.L_x_352:
[----:B------:R-:W-:Y:S05]  /*14270*/  BSYNC B1 ;  /* 0x0000000000017941 */ /* 0x000fea0003800000 */
.L_x_351:
        /* <DEDUP_REMOVED lines=13> */
.L_x_354:
[----:B------:R-:W-:Y:S05]  /*14350*/  BSYNC B1 ;  /* 0x0000000000017941 */ /* 0x000fea0003800000 */
.L_x_353:
        /* <DEDUP_REMOVED lines=13> */
.L_x_356:
[----:B------:R-:W-:Y:S05]  /*14430*/  BSYNC B1 ;  /* 0x0000000000017941 */ /* 0x000fea0003800000 */
.L_x_355:
        /* <DEDUP_REMOVED lines=13> */
.L_x_358:
[----:B------:R-:W-:Y:S05]  /*14510*/  BSYNC B1 ;  /* 0x0000000000017941 */ /* 0x000fea0003800000 */
.L_x_357:
        /* <DEDUP_REMOVED lines=13> */
.L_x_360:
[----:B------:R-:W-:Y:S05]  /*145f0*/  BSYNC B1 ;  /* 0x0000000000017941 */ /* 0x000fea0003800000 */
.L_x_359:
        /* <DEDUP_REMOVED lines=13> */
.L_x_362:
[----:B------:R-:W-:Y:S05]  /*146d0*/  BSYNC B1 ;  /* 0x0000000000017941 */ /* 0x000fea0003800000 */
.L_x_361:
        /* <DEDUP_REMOVED lines=13> */
.L_x_364:
[----:B------:R-:W-:Y:S05]  /*147b0*/  BSYNC B1 ;  /* 0x0000000000017941 */ /* 0x000fea0003800000 */
.L_x_363:
        /* <DEDUP_REMOVED lines=13> */
.L_x_366:
[----:B------:R-:W-:Y:S05]  /*14890*/  BSYNC B1 ;  /* 0x0000000000017941 */ /* 0x000fea0003800000 */
.L_x_365:
        /* <DEDUP_REMOVED lines=13> */
.L_x_368:
[----:B------:R-:W-:Y:S05]  /*14970*/  BSYNC B1 ;  /* 0x0000000000017941 */ /* 0x000fea0003800000 */
.L_x_367:
        /* <DEDUP_REMOVED lines=13> */
.L_x_370:
[----:B------:R-:W-:Y:S05]  /*14a50*/  BSYNC B1 ;  /* 0x0000000000017941 */ /* 0x000fea0003800000 */
.L_x_369:
        /* <DEDUP_REMOVED lines=13> */
.L_x_372:
[----:B------:R-:W-:Y:S05]  /*14b30*/  BSYNC B1 ;  /* 0x0000000000017941 */ /* 0x000fea0003800000 */
.L_x_371:
        /* <DEDUP_REMOVED lines=13> */
.L_x_374:
[----:B------:R-:W-:Y:S05]  /*14c10*/  BSYNC B1 ;  /* 0x0000000000017941 */ /* 0x000fea0003800000 */
.L_x_373:
        /* <DEDUP_REMOVED lines=13> */
.L_x_376:
[----:B------:R-:W-:Y:S05]  /*14cf0*/  BSYNC B1 ;  /* 0x0000000000017941 */ /* 0x000fea0003800000 */
.L_x_375:
        /* <DEDUP_REMOVED lines=13> */
.L_x_378:
[----:B------:R-:W-:Y:S05]  /*14dd0*/  BSYNC B1 ;  /* 0x0000000000017941 */ /* 0x000fea0003800000 */
.L_x_377:
        /* <DEDUP_REMOVED lines=13> */
.L_x_380:
[----:B------:R-:W-:Y:S05]  /*14eb0*/  BSYNC B1 ;  /* 0x0000000000017941 */ /* 0x000fea0003800000 */
.L_x_379:
        /* <DEDUP_REMOVED lines=13> */
.L_x_382:
[----:B------:R-:W-:Y:S05]  /*14f90*/  BSYNC B1 ;  /* 0x0000000000017941 */ /* 0x000fea0003800000 */
.L_x_381:
        /* <DEDUP_REMOVED lines=13> */
.L_x_384:
[----:B------:R-:W-:Y:S05]  /*15070*/  BSYNC B1 ;  /* 0x0000000000017941 */ /* 0x000fea0003800000 */
.L_x_383:
        /* <DEDUP_REMOVED lines=13> */
.L_x_386:
[----:B------:R-:W-:Y:S05]  /*15150*/  BSYNC B1 ;  /* 0x0000000000017941 */ /* 0x000fea0003800000 */
.L_x_385:
        /* <DEDUP_REMOVED lines=13> */
.L_x_388:
[----:B------:R-:W-:Y:S05]  /*15230*/  BSYNC B1 ;  /* 0x0000000000017941 */ /* 0x000fea0003800000 */
.L_x_387:
[----:B------:R-:W-:Y:S05]  /*15240*/  @P0 BRA `(.L_x_389) ;  /* 0x0000003400240947 */ /* 0x000fea0003800000 */
[----:B------:R-:W2:Y:S01]  /*15250*/  LDL.LU R2, [R1+0x1ec] ;  /* 0x0001ec0001027983 */ /* 0x000ea20000300800 */
[----:B-----5:R-:W-:-:S04]  /*15260*/  LOP3.LUT R0, R0, 0xff, RZ, 0xc0, !PT ;  /* 0x000000ff00007812 */ /* 0x020fc800078ec0ff */
[----:B------:R-:W-:-:S05]  /*15270*/  F2FP.F16.E4M3.UNPACK_B R0, R0 ;  /* 0x00000000ff00723e */ /* 0x000fca00020006ff */
[----:B------:R-:W-:-:S05]  /*15280*/  HADD2.F32 R0, -RZ, R0.H0_H0 ;  /* 0x20000000ff007230 */ /* 0x000fca0000004100 */
[----:B------:R-:W-:-:S04]  /*15290*/  FMUL R0, R0, UR5 ;  /* 0x0000000500007c20 */ /* 0x000fc80008400000 */
[----:B--2---:R-:W-:-:S05]  /*152a0*/  FFMA R0, R2, UR4, R0 ;  /* 0x0000000402007c23 */ /* 0x004fca0008000000 */
[----:B0-----:R-:W-:-:S05]  /*152b0*/  F2FP.SATFINITE.E4M3.F32.PACK_AB_MERGE_C R3, RZ, R0, RZ ;  /* 0x00000000ff03723e */ /* 0x001fca00048070ff */
[----:B------:R0:W-:Y:S01]  /*152c0*/  STG.E.U8 desc[UR52][R30.64+0xa9], R3 ;  /* 0x0000a9031e007986 */ /* 0x0001e2000c101134 */
[----:B------:R-:W-:Y:S05]  /*152d0*/  BRA `(.L_x_389) ;  /* 0x0000003400007947 */ /* 0x000fea0003800000 */
.L_x_36:
[----:B------:R-:W-:Y:S01]  /*152e0*/  ISETP.GE.AND P3, PT, R44, 0x1, PT ;  /* 0x000000012c00780c */ /* 0x000fe20003f66270 */
[----:B------:R-:W-:Y:S01]  /*152f0*/  FMUL R228, R228, UR4 ;  /* 0x00000004e4e47c20 */ /* 0x000fe20008400000 */
[----:B------:R-:W-:Y:S01]  /*15300*/  FMUL R227, R227, UR4 ;  /* 0x00000004e3e37c20 */ /* 0x000fe20008400000 */
[----:B------:R-:W-:Y:S01]  /*15310*/  ISETP.GE.AND P2, PT, R44, 0x9, PT ;  /* 0x000000092c00780c */ /* 0x000fe20003f46270 */
[----:B------:R-:W-:Y:S01]  /*15320*/  FMUL R226, R226, UR4 ;  /* 0x00000004e2e27c20 */ /* 0x000fe20008400000 */
[----:B------:R-:W-:Y:S01]  /*15330*/  ISETP.LT.OR P0, PT, R43, 0x1, !P3 ;  /* 0x000000012b00780c */ /* 0x000fe20005f01670 */
[----:B------:R-:W-:Y:S01]  /*15340*/  FMUL R225, R225, UR4 ;  /* 0x00000004e1e17c20 */ /* 0x000fe20008400000 */
[C---:B------:R-:W-:Y:S02]  /*15350*/  ISETP.LT.OR P6, PT, R43.reuse, 0x2, !P3 ;  /* 0x000000022b00780c */ /* 0x040fe40005fc1670 */
[----:B------:R-:W-:Y:S02]  /*15360*/  F2FP.SATFINITE.E4M3.F32.PACK_AB_MERGE_C R33, RZ, R228, RZ ;  /* 0x000000e4ff21723e */ /* 0x000fe400048070ff */
[----:B------:R-:W-:-:S02]  /*15370*/  ISETP.LT.OR P1, PT, R43, 0x2, !P2 ;  /* 0x000000022b00780c */ /* 0x000fc40005721670 */
[----:B------:R-:W-:Y:S02]  /*15380*/  F2FP.SATFINITE.E4M3.F32.PACK_AB_MERGE_C R227, RZ, R227, RZ ;  /* 0x000000e3ffe3723e */ /* 0x000fe400048070ff */
[----:B------:R-:W-:-:S03]  /*15390*/  ISETP.LT.OR P5, PT, R43, 0x9, !P3 ;  /* 0x000000092b00780c */ /* 0x000fc60005fa1670 */
[----:B------:R0:W-:Y:S01]  /*153a0*/  @!P0 STG.E.U8 desc[UR52][R24.64], R33 ;  /* 0x0000002118008986 */ /* 0x0001e2000c101134 */
[C---:B------:R-:W-:Y:S01]  /*153b0*/  ISETP.LT.OR P0, PT, R43.reuse, 0x1, !P2 ;  /* 0x000000012b00780c */ /* 0x040fe20005701670 */
[----:B------:R-:W-:Y:S02]  /*153c0*/  FMUL R224, R224, UR4 ;  /* 0x00000004e0e07c20 */ /* 0x000fe40008400000 */
[----:B------:R2:W-:Y:S01]  /*153d0*/  @!P6 STG.E.U8 desc[UR52][R24.64+0x1], R227 ;  /* 0x000001e31800e986 */ /* 0x0005e2000c101134 */
[----:B------:R-:W-:Y:S02]  /*153e0*/  ISETP.LT.OR P6, PT, R43, 0xa, !P3 ;  /* 0x0000000a2b00780c */ /* 0x000fe40005fc1670 */
[----:B------:R-:W-:Y:S02]  /*153f0*/  F2FP.SATFINITE.E4M3.F32.PACK_AB_MERGE_C R35, RZ, R226, RZ ;  /* 0x000000e2ff23723e */ /* 0x000fe400048070ff */
[----:B------:R-:W-:Y:S01]  /*15400*/  F2FP.SATFINITE.E4M3.F32.PACK_AB_MERGE_C R225, RZ, R225, RZ ;  /* 0x000000e1ffe1723e */ /* 0x000fe200048070ff */
[----:B------:R-:W-:Y:S01]  /*15410*/  FMUL R223, R223, UR4 ;  /* 0x00000004dfdf7c20 */ /* 0x000fe20008400000 */
[----:B0-----:R-:W-:Y:S01]  /*15420*/  F2FP.SATFINITE.E4M3.F32.PACK_AB_MERGE_C R33, RZ, R224, RZ ;  /* 0x000000e0ff21723e */ /* 0x001fe200048070ff */
[----:B--2---:R-:W2:Y:S04]  /*15430*/  LDL.LU R227, [R1+0x4] ;  /* 0x0000040001e37983 */ /* 0x004ea80000300800 */
[----:B------:R-:W3:Y:S01]  /*15440*/  LDL.LU R226, [R1] ;  /* 0x0000000001e27983 */ /* 0x000ee20000300800 */
[----:B------:R-:W-:-:S03]  /*15450*/  F2FP.SATFINITE.E4M3.F32.PACK_AB_MERGE_C R223, RZ, R223, RZ ;  /* 0x000000dfffdf723e */ /* 0x000fc600048070ff */
[----:B------:R-:W-:Y:S04]  /*15460*/  @!P0 STG.E.U8 desc[UR52][R26.64], R35 ;  /* 0x000000231a008986 */ /* 0x000fe8000c101134 */
[----:B------:R-:W-:Y:S01]  /*15470*/  @!P1 STG.E.U8 desc[UR52][R26.64+0x1], R225 ;  /* 0x000001e11a009986 */ /* 0x000fe2000c101134 */
[----:B------:R-:W-:-:S03]  /*15480*/  ISETP.LT.OR P0, PT, R43, 0x9, !P2 ;  /* 0x000000092b00780c */ /* 0x000fc60005701670 */
[----:B------:R0:W-:Y:S01]  /*15490*/  @!P5 STG.E.U8 desc[UR52][R24.64+0x8], R33 ;  /* 0x000008211800d986 */ /* 0x0001e2000c101134 */
[----:B------:R-:W-:Y:S01]  /*154a0*/  ISETP.LT.OR P5, PT, R43, 0xa, !P2 ;  /* 0x0000000a2b00780c */ /* 0x000fe200057a1670 */
[----:B------:R-:W-:Y:S01]  /*154b0*/  FMUL R221, R221, UR4 ;  /* 0x00000004dddd7c20 */ /* 0x000fe20008400000 */
[----:B------:R-:W-:Y:S01]  /*154c0*/  ISETP.GE.AND P1, PT, R44, 0x81, PT ;  /* 0x000000812c00780c */ /* 0x000fe20003f26270 */
[----:B------:R-:W-:Y:S01]  /*154d0*/  FMUL R222, R222, UR4 ;  /* 0x00000004dede7c20 */ /* 0x000fe20008400000 */
[----:B------:R-:W-:Y:S02]  /*154e0*/  @!P6 STG.E.U8 desc[UR52][R24.64+0x9], R223 ;  /* 0x000009df1800e986 */ /* 0x000fe4000c101134 */
[----:B------:R-:W-:Y:S01]  /*154f0*/  ISETP.LT.OR P6, PT, R43, 0x1, !P1 ;  /* 0x000000012b00780c */ /* 0x000fe20004fc1670 */
[----:B------:R-:W-:Y:S01]  /*15500*/  FMUL R220, R220, UR4 ;  /* 0x00000004dcdc7c20 */ /* 0x000fe20008400000 */
[----:B------:R-:W-:Y:S01]  /*15510*/  F2FP.SATFINITE.E4M3.F32.PACK_AB_MERGE_C R221, RZ, R221, RZ ;  /* 0x000000ddffdd723e */ /* 0x000fe200048070ff */
[----:B------:R-:W-:Y:S01]  /*15520*/  FMUL R219, R219, UR4 ;  /* 0x00000004dbdb7c20 */ /* 0x000fe20008400000 */
[----:B------:R-:W-:Y:S01]  /*15530*/  F2FP.SATFINITE.E4M3.F32.PACK_AB_MERGE_C R37, RZ, R222, RZ ;  /* 0x000000deff25723e */ /* 0x000fe200048070ff */
[----:B------:R-:W-:Y:S01]  /*15540*/  FMUL R218, R218, UR4 ;  /* 0x00000004dada7c20 */ /* 0x000fe20008400000 */
[----:B0-----:R-:W-:Y:S01]  /*15550*/  F2FP.SATFINITE.E4M3.F32.PACK_AB_MERGE_C R33, RZ, R220, RZ ;  /* 0x000000dcff21723e */ /* 0x001fe200048070ff */
[----:B------:R-:W-:Y:S01]  /*15560*/  @!P5 STG.E.U8 desc[UR52][R26.64+0x9], R221 ;  /* 0x000009dd1a00d986 */ /* 0x000fe2000c101134 */
[----:B------:R-:W-:-:S03]  /*15570*/  ISETP.LT.OR P5, PT, R43, 0x2, !P1 ;  /* 0x000000022b00780c */ /* 0x000fc60004fa1670 */
[----:B------:R-:W-:Y:S01]  /*15580*/  @!P0 STG.E.U8 desc[UR52][R26.64+0x8], R37 ;  /* 0x000008251a008986 */ /* 0x000fe2000c101134 */
[----:B------:R-:W-:-:S03]  /*15590*/  ISETP.GE.AND P0, PT, R44, 0x89, PT ;  /* 0x000000892c00780c */ /* 0x000fc60003f06270 */
[----:B------:R0:W-:Y:S01]  /*155a0*/  @!P6 STG.E.U8 desc[UR52][R28.64], R33 ;  /* 0x000000211c00e986 */ /* 0x0001e2000c101134 */
[----:B------:R-:W-:Y:S02]  /*155b0*/  ISETP.LT.OR P6, PT, R43, 0x1, !P0 ;  /* 0x000000012b00780c */ /* 0x000fe400047c1670 */
[----:B------:R-:W-:Y:S01]  /*155c0*/  F2FP.SATFINITE.E4M3.F32.PACK_AB_MERGE_C R219, RZ, R219, RZ ;  /* 0x000000dbffdb723e */ /* 0x000fe200048070ff */
[----:B------:R-:W-:Y:S01]  /*155d0*/  FMUL R217, R217, UR4 ;  /* 0x00000004d9d97c20 */ /* 0x000fe20008400000 */
[----:B------:R-:W-:Y:S01]  /*155e0*/  F2FP.SATFINITE.E4M3.F32.PACK_AB_MERGE_C R35, RZ, R218, RZ ;  /* 0x000000daff23723e */ /* 0x000fe200048070ff */
[----:B------:R-:W-:Y:S01]  /*155f0*/  FMUL R216, R216, UR4 ;  /* 0x00000004d8d87c20 */ /* 0x000fe20008400000 */
[----:B------:R-:W-:Y:S01]  /*15600*/  FMUL R215, R215, UR4 ;  /* 0x00000004d7d77c20 */ /* 0x000fe20008400000 */
[----:B------:R-:W-:Y:S01]  /*15610*/  @!P5 STG.E.U8 desc[UR52][R28.64+0x1], R219 ;  /* 0x000001db1c00d986 */ /* 0x000fe2000c101134 */
[----:B------:R-:W-:Y:S02]  /*15620*/  ISETP.LT.OR P5, PT, R43, 0x2, !P0 ;  /* 0x000000022b00780c */ /* 0x000fe400047a1670 */
[----:B------:R-:W-:Y:S01]  /*15630*/  F2FP.SATFINITE.E4M3.F32.PACK_AB_MERGE_C R217, RZ, R217, RZ ;  /* 0x000000d9ffd9723e */ /* 0x000fe200048070ff */
[----:B------:R-:W-:Y:S01]  /*15640*/  FMUL R214, R214, UR4 ;  /* 0x00000004d6d67c20 */ /* 0x000fe20008400000 */
[----:B------:R-:W-:Y:S01]  /*15650*/  FMUL R213, R213, UR4 ;  /* 0x00000004d5d57c20 */ /* 0x000fe20008400000 */
[----:B------:R4:W-:Y:S01]  /*15660*/  @!P6 STG.E.U8 desc[UR52][R30.64], R35 ;  /* 0x000000231e00e986 */ /* 0x0009e2000c101134 */
[----:B------:R-:W-:-:S02]  /*15670*/  ISETP.LT.OR P6, PT, R43, 0x9, !P1 ;  /* 0x000000092b00780c */ /* 0x000fc40004fc1670 */
[----:B0-----:R-:W-:Y:S01]  /*15680*/  F2FP.SATFINITE.E4M3.F32.PACK_AB_MERGE_C R33, RZ, R216, RZ ;  /* 0x000000d8ff21723e */ /* 0x001fe200048070ff */
[----:B------:R-:W-:Y:S01]  /*15690*/  FMUL R212, R212, UR4 ;  /* 0x00000004d4d47c20 */ /* 0x000fe20008400000 */
[----:B------:R-:W-:Y:S01]  /*156a0*/  FMUL R211, R211, UR4 ;  /* 0x00000004d3d37c20 */ /* 0x000fe20008400000 */
        /* <DEDUP_REMOVED lines=9> */
[----:B----4-:R-:W-:Y:S01]  /*15740*/  F2FP.SATFINITE.E4M3.F32.PACK_AB_MERGE_C R35, RZ, R214, RZ ;  /* 0x000000d6ff23723e */ /* 0x010fe200048070ff */
        /* <DEDUP_REMOVED lines=41> */
[C---:B------:R-:W-:Y:S02]  /*159e0*/  ISETP.LT.OR P5, PT, R43.reuse, 0x1a, !P3 ;  /* 0x0000001a2b00780c */ /* 0x040fe40005fa1670 */
[----:B------:R-:W-:Y:S01]  /*159f0*/  F2FP.SATFINITE.E4M3.F32.PACK_AB_MERGE_C R207, RZ, R207, RZ ;  /* 0x000000cfffcf723e */ /* 0x000fe200048070ff */
[----:B------:R-:W-:Y:S01]  /*15a00*/  FMUL R8, R8, UR4 ;  /* 0x0000000408087c20 */ /* 0x000fe20008400000 */
[----:B------:R-:W2:Y:S04]  /*15a10*/  LDL.LU R224, [R1+0x18] ;  /* 0x0000180001e07983 */ /* 0x000ea80000300800 */
[----:B------:R0:W-:Y:S01]  /*15a20*/  @!P6 STG.E.U8 desc[UR52][R24.64+0x18], R33 ;  /* 0x000018211800e986 */ /* 0x0001e2000c101134 */
[----:B------:R-:W-:-:S02]  /*15a30*/  ISETP.LT.OR P6, PT, R43, 0x19, !P2 ;  /* 0x000000192b00780c */ /* 0x000fc400057c1670 */
[----:B----4-:R-:W-:Y:S01]  /*15a40*/  F2FP.SATFINITE.E4M3.F32.PACK_AB_MERGE_C R35, RZ, R206, RZ ;  /* 0x000000ceff23723e */ /* 0x010fe200048070ff */
[----:B------:R-:W4:Y:S04]  /*15a50*/  LDL.LU R225, [R1+0x14] ;  /* 0x0000140001e17983 */ /* 0x000f280000300800 */
[----:B------:R-:W-:Y:S01]  /*15a60*/  @!P5 STG.E.U8 desc[UR52][R24.64+0x19], R207 ;  /* 0x000019cf1800d986 */ /* 0x000fe2000c101134 */
[C---:B------:R-:W-:Y:S02]  /*15a70*/  ISETP.LT.OR P5, PT, R43.reuse, 0x1a, !P2 ;  /* 0x0000001a2b00780c */ /* 0x040fe400057a1670 */
[----:B------:R-:W-:Y:S01]  /*15a80*/  F2FP.SATFINITE.E4M3.F32.PACK_AB_MERGE_C R205, RZ, R205, RZ ;  /* 0x000000cdffcd723e */ /* 0x000fe200048070ff */
[----:B------:R-:W4:Y:S04]  /*15a90*/  LDL.LU R223, [R1+0x10] ;  /* 0x0000100001df7983 */ /* 0x000f280000300800 */
[----:B------:R1:W-:Y:S01]  /*15aa0*/  @!P6 STG.E.U8 desc[UR52][R26.64+0x18], R35 ;  /* 0x000018231a00e986 */ /* 0x0003e2000c101134 */
[----:B------:R-:W-:-:S02]  /*15ab0*/  ISETP.LT.OR P6, PT, R43, 0x11, !P1 ;  /* 0x000000112b00780c */ /* 0x000fc40004fc1670 */
[----:B0-----:R-:W-:Y:S01]  /*15ac0*/  F2FP.SATFINITE.E4M3.F32.PACK_AB_MERGE_C R33, RZ, R204, RZ ;  /* 0x000000ccff21723e */ /* 0x001fe200048070ff */
[----:B------:R-:W4:Y:S04]  /*15ad0*/  LDL.LU R222, [R1+0xc] ;  /* 0x00000c0001de7983 */ /* 0x000f280000300800 */
[----:B------:R-:W-:Y:S01]  /*15ae0*/  @!P5 STG.E.U8 desc[UR52][R26.64+0x19], R205 ;  /* 0x000019cd1a00d986 */ /* 0x000fe2000c101134 */
[----:B------:R-:W-:Y:S02]  /*15af0*/  ISETP.LT.OR P5, PT, R43, 0x12, !P1 ;  /* 0x000000122b00780c */ /* 0x000fe40004fa1670 */
[----:B------:R-:W-:Y:S01]  /*15b00*/  F2FP.SATFINITE.E4M3.F32.PACK_AB_MERGE_C R203, RZ, R203, RZ ;  /* 0x000000cbffcb723e */ /* 0x000fe200048070ff */
[----:B------:R-:W4:Y:S01]  /*15b10*/  LDL.LU R221, [R1+0x8] ;  /* 0x0000080001dd7983 */ /* 0x000f220000300800 */
[----:B-1----:R-:W-:Y:S01]  /*15b20*/  F2FP.SATFINITE.E4M3.F32.PACK_AB_MERGE_C R35, RZ, R202, RZ ;  /* 0x000000caff23723e */ /* 0x002fe200048070ff */
[----:B------:R-:W-:Y:S01]  /*15b30*/  FMUL R7, R7, UR4 ;  /* 0x0000000407077c20 */ /* 0x000fe20008400000 */
[----:B------:R-:W-:Y:S01]  /*15b40*/  F2FP.SATFINITE.E4M3.F32.PACK_AB_MERGE_C R201, RZ, R201, RZ ;  /* 0x000000c9ffc9723e */ /* 0x000fe200048070ff */
[----:B------:R0:W-:Y:S01]  /*15b50*/  @!P6 STG.E.U8 desc[UR52][R28.64+0x10], R33 ;  /* 0x000010211c00e986 */ /* 0x0001e2000c101134 */
[----:B------:R-:W-:Y:S01]  /*15b60*/  ISETP.LT.OR P6, PT, R43, 0x11, !P0 ;  /* 0x000000112b00780c */ /* 0x000fe200047c1670 */
[----:B------:R-:W-:Y:S01]  /*15b70*/  FMUL R6, R6, UR4 ;  /* 0x0000000406067c20 */ /* 0x000fe20008400000 */
[----:B------:R-:W-:Y:S01]  /*15b80*/  F2FP.SATFINITE.E4M3.F32.PACK_AB_MERGE_C R23, RZ, R23, RZ ;  /* 0x00000017ff17723e */ /* 0x000fe200048070ff */
[----:B------:R-:W-:Y:S01]  /*15b90*/  FMUL R5, R5, UR4 ;  /* 0x0000000405057c20 */ /* 0x000fe20008400000 */
[----:B------:R-:W-:Y:S01]  /*15ba0*/  F2FP.SATFINITE.E4M3.F32.PACK_AB_MERGE_C R21, RZ, R21, RZ ;  /* 0x00000015ff15723e */ /* 0x000fe200048070ff */
[----:B------:R-:W-:Y:S01]  /*15bb0*/  @!P5 STG.E.U8 desc[UR52][R28.64+0x11], R203 ;  /* 0x000011cb1c00d986 */ /* 0x000fe2000c101134 */
[----:B------:R-:W-:Y:S01]  /*15bc0*/  ISETP.LT.OR P5, PT, R43, 0x12, !P0 ;  /* 0x000000122b00780c */ /* 0x000fe200047a1670 */
[----:B------:R-:W-:Y:S01]  /*15bd0*/  FMUL R4, R4, UR4 ;  /* 0x0000000404047c20 */ /* 0x000fe20008400000 */
[----:B------:R-:W-:Y:S01]  /*15be0*/  F2FP.SATFINITE.E4M3.F32.PACK_AB_MERGE_C R19, RZ, R19, RZ ;  /* 0x00000013ff13723e */ /* 0x000fe200048070ff */
[----:B-----5:R-:W-:Y:S01]  /*15bf0*/  FMUL R0, R0, UR4 ;  /* 0x0000000400007c20 */ /* 0x020fe20008400000 */
[----:B------:R-:W-:Y:S01]  /*15c00*/  F2FP.SATFINITE.E4M3.F32.PACK_AB_MERGE_C R17, RZ, R17, RZ ;  /* 0x00000011ff11723e */ /* 0x000fe200048070ff */
[----:B------:R-:W-:Y:S01]  /*15c10*/  FMUL R3, R3, UR4 ;  /* 0x0000000403037c20 */ /* 0x000fe20008400000 */
[----:B0-----:R-:W-:Y:S01]  /*15c20*/  F2FP.SATFINITE.E4M3.F32.PACK_AB_MERGE_C R33, RZ, R200, RZ ;  /* 0x000000c8ff21723e */ /* 0x001fe200048070ff */
[----:B------:R0:W-:Y:S01]  /*15c30*/  @!P6 STG.E.U8 desc[UR52][R30.64+0x10], R35 ;  /* 0x000010231e00e986 */ /* 0x0001e2000c101134 */
[----:B------:R-:W-:Y:S01]  /*15c40*/  ISETP.LT.OR P6, PT, R43, 0x19, !P1 ;  /* 0x000000192b00780c */ /* 0x000fe20004fc1670 */
[----:B------:R-:W-:Y:S01]  /*15c50*/  FMUL R2, R2, UR4 ;  /* 0x0000000402027c20 */ /* 0x000fe20008400000 */
[----:B------:R-:W-:-:S02]  /*15c60*/  F2FP.SATFINITE.E4M3.F32.PACK_AB_MERGE_C R15, RZ, R15, RZ ;  /* 0x0000000fff0f723e */ /* 0x000fc400048070ff */
[----:B------:R-:W-:Y:S01]  /*15c70*/  F2FP.SATFINITE.E4M3.F32.PACK_AB_MERGE_C R13, RZ, R13, RZ ;  /* 0x0000000dff0d723e */ /* 0x000fe200048070ff */
[----:B------:R-:W-:Y:S01]  /*15c80*/  @!P5 STG.E.U8 desc[UR52][R30.64+0x11], R201 ;  /* 0x000011c91e00d986 */ /* 0x000fe2000c101134 */
[C---:B------:R-:W-:Y:S02]  /*15c90*/  ISETP.LT.OR P5, PT, R43.reuse, 0x1a, !P1 ;  /* 0x0000001a2b00780c */ /* 0x040fe40004fa1670 */
[----:B------:R-:W-:Y:S02]  /*15ca0*/  F2FP.SATFINITE.E4M3.F32.PACK_AB_MERGE_C R11, RZ, R11, RZ ;  /* 0x0000000bff0b723e */ /* 0x000fe400048070ff */
[----:B------:R-:W-:Y:S02]  /*15cb0*/  F2FP.SATFINITE.E4M3.F32.PACK_AB_MERGE_C R9, RZ, R9, RZ ;  /* 0x00000009ff09723e */ /* 0x000fe400048070ff */
[----:B0-----:R-:W-:Y:S01]  /*15cc0*/  F2FP.SATFINITE.E4M3.F32.PACK_AB_MERGE_C R35, RZ, R22, RZ ;  /* 0x00000016ff23723e */ /* 0x001fe200048070ff */
[----:B------:R0:W-:Y:S01]  /*15cd0*/  @!P6 STG.E.U8 desc[UR52][R28.64+0x18], R33 ;  /* 0x000018211c00e986 */ /* 0x0001e2000c101134 */
[----:B------:R-:W-:-:S02]  /*15ce0*/  ISETP.LT.OR P6, PT, R43, 0x19, !P0 ;  /* 0x000000192b00780c */ /* 0x000fc400047c1670 */
[----:B------:R-:W-:Y:S02]  /*15cf0*/  F2FP.SATFINITE.E4M3.F32.PACK_AB_MERGE_C R7, RZ, R7, RZ ;  /* 0x00000007ff07723e */ /* 0x000fe400048070ff */
[----:B------:R-:W-:Y:S01]  /*15d00*/  F2FP.SATFINITE.E4M3.F32.PACK_AB_MERGE_C R5, RZ, R5, RZ ;  /* 0x00000005ff05723e */ /* 0x000fe200048070ff */
[----:B------:R1:W-:Y:S01]  /*15d10*/  @!P5 STG.E.U8 desc[UR52][R28.64+0x19], R23 ;  /* 0x000019171c00d986 */ /* 0x0003e2000c101134 */
[----:B------:R-:W-:Y:S02]  /*15d20*/  ISETP.LT.OR P5, PT, R43, 0x1a, !P0 ;  /* 0x0000001a2b00780c */ /* 0x000fe400047a1670 */
[----:B------:R-:W-:Y:S02]  /*15d30*/  F2FP.SATFINITE.E4M3.F32.PACK_AB_MERGE_C R3, RZ, R3, RZ ;  /* 0x00000003ff03723e */ /* 0x000fe400048070ff */
[----:B0-----:R-:W-:-:S03]  /*15d40*/  F2FP.SATFINITE.E4M3.F32.PACK_AB_MERGE_C R33, RZ, R20, RZ ;  /* 0x00000014ff21723e */ /* 0x001fc600048070ff */
[----:B------:R-:W-:Y:S01]  /*15d50*/  @!P6 STG.E.U8 desc[UR52][R30.64+0x18], R35 ;  /* 0x000018231e00e986 */ /* 0x000fe2000c101134 */
[----:B------:R-:W-:Y:S02]  /*15d60*/  ISETP.LT.OR P6, PT, R43, 0x21, !P3 ;  /* 0x000000212b00780c */ /* 0x000fe40005fc1670 */
[----:B-1----:R-:W-:-:S03]  /*15d70*/  F2FP.SATFINITE.E4M3.F32.PACK_AB_MERGE_C R23, RZ, R18, RZ ;  /* 0x00000012ff17723e */ /* 0x002fc600048070ff */
[----:B------:R0:W-:Y:S01]  /*15d80*/  @!P5 STG.E.U8 desc[UR52][R30.64+0x19], R21 ;  /* 0x000019151e00d986 */ /* 0x0001e2000c101134 */
[----:B------:R-:W-:-:S07]  /*15d90*/  ISETP.LT.OR P5, PT, R43, 0x22, !P3 ;  /* 0x000000222b00780c */ /* 0x000fce0005fa1670 */
[----:B------:R-:W-:Y:S01]  /*15da0*/  @!P6 STG.E.U8 desc[UR52][R24.64+0x20], R33 ;  /* 0x000020211800e986 */ /* 0x000fe2000c101134 */
[----:B------:R-:W-:Y:S02]  /*15db0*/  ISETP.LT.OR P6, PT, R43, 0x21, !P2 ;  /* 0x000000212b00780c */ /* 0x000fe400057c1670 */
[----:B0-----:R-:W-:-:S03]  /*15dc0*/  F2FP.SATFINITE.E4M3.F32.PACK_AB_MERGE_C R21, RZ, R16, RZ ;  /* 0x00000010ff15723e */ /* 0x001fc600048070ff */
        /* <DEDUP_REMOVED lines=37> */
[----:B------:R1:W-:Y:S01]  /*16020*/  @!P6 STG.E.U8 desc[UR52][R24.64+0x30], R9 ;  /* 0x000030091800e986 */ /* 0x0003e2000c101134 */
[C---:B------:R-:W-:Y:S02]  /*16030*/  ISETP.LT.OR P6, PT, R43.reuse, 0x31, !P2 ;  /* 0x000000312b00780c */ /* 0x040fe400057c1670 */
[----:B0-----:R-:W-:Y:S01]  /*16040*/  F2FP.SATFINITE.E4M3.F32.PACK_AB_MERGE_C R5, RZ, R0, RZ ;  /* 0x00000000ff05723e */ /* 0x001fe200048070ff */
[----:B---3--:R-:W-:Y:S02]  /*16050*/  FMUL R0, R226, UR4 ;  /* 0x00000004e2007c20 */ /* 0x008fe40008400000 */
[----:B------:R0:W-:Y:S01]  /*16060*/  @!P5 STG.E.U8 desc[UR52][R24.64+0x31], R3 ;  /* 0x000031031800d986 */ /* 0x0001e2000c101134 */
[----:B------:R-:W-:-:S03]  /*16070*/  ISETP.LT.OR P5, PT, R43, 0x32, !P2 ;  /* 0x000000322b00780c */ /* 0x000fc600057a1670 */
[----:B------:R-:W3:Y:S01]  /*16080*/  LDL.LU R226, [R1+0x1c] ;  /* 0x00001c0001e27983 */ /* 0x000ee20000300800 */
[----:B-1----:R-:W-:Y:S01]  /*16090*/  F2FP.SATFINITE.E4M3.F32.PACK_AB_MERGE_C R9, RZ, R0, RZ ;  /* 0x00000000ff09723e */ /* 0x002fe200048070ff */
[----:B--2---:R-:W-:Y:S02]  /*160a0*/  FMUL R0, R227, UR4 ;  /* 0x00000004e3007c20 */ /* 0x004fe40008400000 */
[----:B------:R1:W-:Y:S01]  /*160b0*/  @!P6 STG.E.U8 desc[UR52][R26.64+0x30], R7 ;  /* 0x000030071a00e986 */ /* 0x0003e2000c101134 */
[----:B------:R-:W-:-:S03]  /*160c0*/  ISETP.LT.OR P6, PT, R43, 0x39, !P3 ;  /* 0x000000392b00780c */ /* 0x000fc60005fc1670 */
[----:B------:R-:W2:Y:S01]  /*160d0*/  LDL.LU R227, [R1+0x20] ;  /* 0x0000200001e37983 */ /* 0x000ea20000300800 */
[----:B0-----:R-:W-:-:S03]  /*160e0*/  F2FP.SATFINITE.E4M3.F32.PACK_AB_MERGE_C R3, RZ, R0, RZ ;  /* 0x00000000ff03723e */ /* 0x001fc600048070ff */
[----:B------:R0:W-:Y:S01]  /*160f0*/  @!P5 STG.E.U8 desc[UR52][R26.64+0x31], R5 ;  /* 0x000031051a00d986 */ /* 0x0001e2000c101134 */
[----:B------:R-:W-:-:S05]  /*16100*/  ISETP.LT.OR P5, PT, R43, 0x3a, !P3 ;  /* 0x0000003a2b00780c */ /* 0x000fca0005fa1670 */
[----:B------:R0:W-:Y:S01]  /*16110*/  @!P6 STG.E.U8 desc[UR52][R24.64+0x38], R9 ;  /* 0x000038091800e986 */ /* 0x0001e2000c101134 */
[----:B------:R-:W-:-:S07]  /*16120*/  ISETP.LT.OR P6, PT, R43, 0x39, !P2 ;  /* 0x000000392b00780c */ /* 0x000fce00057c1670 */
[----:B------:R0:W-:Y:S01]  /*16130*/  @!P5 STG.E.U8 desc[UR52][R24.64+0x39], R3 ;  /* 0x000039031800d986 */ /* 0x0001e2000c101134 */
[----:B------:R-:W-:Y:S01]  /*16140*/  ISETP.LT.OR P5, PT, R43, 0x3a, !P2 ;  /* 0x0000003a2b00780c */ /* 0x000fe200057a1670 */
[----:B----4-:R-:W-:Y:S02]  /*16150*/  FMUL R0, R221, UR4 ;  /* 0x00000004dd007c20 */ /* 0x010fe40008400000 */
[----:B------:R-:W4:Y:S03]  /*16160*/  LDL.LU R221, [R1+0x24] ;  /* 0x0000240001dd7983 */ /* 0x000f260000300800 */
[----:B-1----:R-:W-:Y:S01]  /*16170*/  F2FP.SATFINITE.E4M3.F32.PACK_AB_MERGE_C R7, RZ, R0, RZ ;  /* 0x00000000ff07723e */ /* 0x002fe200048070ff */
[----:B------:R-:W-:Y:S02]  /*16180*/  FMUL R0, R222, UR4 ;  /* 0x00000004de007c20 */ /* 0x000fe40008400000 */
[----:B------:R-:W4:Y:S03]  /*16190*/  LDL.LU R222, [R1+0x28] ;  /* 0x0000280001de7983 */ /* 0x000f260000300800 */
[----:B0-----:R-:W-:Y:S01]  /*161a0*/  F2FP.SATFINITE.E4M3.F32.PACK_AB_MERGE_C R5, RZ, R0, RZ ;  /* 0x00000000ff05723e */ /* 0x001fe200048070ff */
[----:B------:R-:W-:-:S02]  /*161b0*/  FMUL R0, R223, UR4 ;  /* 0x00000004df007c20 */ /* 0x000fc40008400000 */
[----:B------:R-:W4:Y:S03]  /*161c0*/  LDL.LU R223, [R1+0x2c] ;  /* 0x00002c0001df7983 */ /* 0x000f260000300800 */
[----:B------:R-:W-:Y:S01]  /*161d0*/  F2FP.SATFINITE.E4M3.F32.PACK_AB_MERGE_C R9, RZ, R0, RZ ;  /* 0x00000000ff09723e */ /* 0x000fe200048070ff */
[----:B------:R-:W-:Y:S02]  /*161e0*/  FMUL R0, R225, UR4 ;  /* 0x00000004e1007c20 */ /* 0x000fe40008400000 */
[----:B------:R-:W4:Y:S03]  /*161f0*/  LDL.LU R225, [R1+0x30] ;  /* 0x0000300001e17983 */ /* 0x000f260000300800 */
[----:B------:R-:W-:Y:S01]  /*16200*/  F2FP.SATFINITE.E4M3.F32.PACK_AB_MERGE_C R3, RZ, R0, RZ ;  /* 0x00000000ff03723e */ /* 0x000fe200048070ff */
[----:B------:R-:W-:-:S02]  /*16210*/  FMUL R0, R224, UR4 ;  /* 0x00000004e0007c20 */ /* 0x000fc40008400000 */
[----:B------:R-:W4:Y:S04]  /*16220*/  LDL.LU R224, [R1+0x34] ;  /* 0x0000340001e07983 */ /* 0x000f280000300800 */
[----:B------:R0:W-:Y:S04]  /*16230*/  @!P6 STG.E.U8 desc[UR52][R26.64+0x38], R7 ;  /* 0x000038071a00e986 */ /* 0x0001e8000c101134 */
[----:B------:R1:W-:Y:S01]  /*16240*/  @!P5 STG.E.U8 desc[UR52][R26.64+0x39], R5 ;  /* 0x000039051a00d986 */ /* 0x0003e2000c101134 */
[----:B0-----:R-:W-:Y:S01]  /*16250*/  F2FP.SATFINITE.E4M3.F32.PACK_AB_MERGE_C R7, RZ, R0, RZ ;  /* 0x00000000ff07723e */ /* 0x001fe200048070ff */
[----:B---3--:R-:W-:-:S02]  /*16260*/  FMUL R0, R226, UR4 ;  /* 0x00000004e2007c20 */ /* 0x008fc40008400000 */
[----:B------:R-:W3:Y:S03]  /*16270*/  LDL.LU R226, [R1+0x38] ;  /* 0x0000380001e27983 */ /* 0x000ee60000300800 */
[----:B-1----:R-:W-:Y:S01]  /*16280*/  F2FP.SATFINITE.E4M3.F32.PACK_AB_MERGE_C R5, RZ, R0, RZ ;  /* 0x00000000ff05723e */ /* 0x002fe200048070ff */
[----:B--2---:R-:W-:Y:S02]  /*16290*/  FMUL R0, R227, UR4 ;  /* 0x00000004e3007c20 */ /* 0x004fe40008400000 */
[----:B------:R-:W2:Y:S01]  /*162a0*/  LDL.LU R227, [R1+0x3c] ;  /* 0x00003c0001e37983 */ /* 0x000ea20000300800 */
[C---:B------:R-:W-:Y:S02]  /*162b0*/  ISETP.LT.OR P6, PT, R43.reuse, 0x31, !P1 ;  /* 0x000000312b00780c */ /* 0x040fe40004fc1670 */
[----:B------:R-:W-:-:S11]  /*162c0*/  ISETP.LT.OR P5, PT, R43, 0x32, !P1 ;  /* 0x000000322b00780c */ /* 0x000fd60004fa1670 */
[----:B------:R0:W-:Y:S01]  /*162d0*/  @!P6 STG.E.U8 desc[UR52][R28.64+0x30], R9 ;  /* 0x000030091c00e986 */ /* 0x0001e2000c101134 */
[----:B------:R-:W-:-:S03]  /*162e0*/  ISETP.LT.OR P6, PT, R43, 0x31, !P0 ;  /* 0x000000312b00780c */ /* 0x000fc600047c1670 */
[----:B------:R1:W-:Y:S01]  /*162f0*/  @!P5 STG.E.U8 desc[UR52][R28.64+0x31], R3 ;  /* 0x000031031c00d986 */ /* 0x0003e2000c101134 */
[----:B------:R-:W-:Y:S02]  /*16300*/  ISETP.LT.OR P5, PT, R43, 0x32, !P0 ;  /* 0x000000322b00780c */ /* 0x000fe400047a1670 */
[----:B0-----:R-:W-:-:S07]  /*16310*/  F2FP.SATFINITE.E4M3.F32.PACK_AB_MERGE_C R9, RZ, R0, RZ ;  /* 0x00000000ff09723e */ /* 0x001fce00048070ff */
[----:B------:R0:W-:Y:S01]  /*16320*/  @!P6 STG.E.U8 desc[UR52][R30.64+0x30], R7 ;  /* 0x000030071e00e986 */ /* 0x0001e2000c101134 */
[----:B------:R-:W-:-:S03]  /*16330*/  ISETP.LT.OR P6, PT, R43, 0x39, !P1 ;  /* 0x000000392b00780c */ /* 0x000fc60004fc1670 */
[----:B------:R0:W-:Y:S01]  /*16340*/  @!P5 STG.E.U8 desc[UR52][R30.64+0x31], R5 ;  /* 0x000031051e00d986 */ /* 0x0001e2000c101134 */
[----:B------:R-:W-:-:S09]  /*16350*/  ISETP.LT.OR P5, PT, R43, 0x3a, !P1 ;  /* 0x0000003a2b00780c */ /* 0x000fd20004fa1670 */
        /* <DEDUP_REMOVED lines=469> */
[----:B------:R-:W-:Y:S01]  /*180b0*/  FMUL R0, R224, UR4 ;  /* 0x00000004e0007c20 */ /* 0x000fe20008400000 */
[----:B------:R0:W-:Y:S04]  /*180c0*/  @!P6 STG.E.U8 desc[UR52][R28.64+0x90], R9 ;  /* 0x000090091c00e986 */ /* 0x0001e8000c101134 */
[----:B------:R-:W4:Y:S01]  /*180d0*/  LDL.LU R224, [R1+0x1bc] ;  /* 0x0001bc0001e07983 */ /* 0x000f220000300800 */
[----:B0-----:R-:W-:-:S03]  /*180e0*/  F2FP.SATFINITE.E4M3.F32.PACK_AB_MERGE_C R9, RZ, R0, RZ ;  /* 0x00000000ff09723e */ /* 0x001fc600048070ff */
[----:B------:R0:W-:Y:S01]  /*180f0*/  @!P5 STG.E.U8 desc[UR52][R28.64+0x91], R3 ;  /* 0x000091031c00d986 */ /* 0x0001e2000c101134 */
[----:B---3--:R-:W-:-:S03]  /*18100*/  FMUL R0, R226, UR4 ;  /* 0x00000004e2007c20 */ /* 0x008fc60008400000 */
[----:B------:R-:W3:Y:S02]  /*18110*/  LDL.LU R226, [R1+0x1c0] ;  /* 0x0001c00001e27983 */ /* 0x000ee40000300800 */
[----:B0-----:R-:W-:Y:S01]  /*18120*/  F2FP.SATFINITE.E4M3.F32.PACK_AB_MERGE_C R3, RZ, R0, RZ ;  /* 0x00000000ff03723e */ /* 0x001fe200048070ff */
[----:B--2---:R-:W-:Y:S02]  /*18130*/  FMUL R0, R227, UR4 ;  /* 0x00000004e3007c20 */ /* 0x004fe40008400000 */
[----:B------:R-:W2:Y:S01]  /*18140*/  LDL.LU R227, [R1+0x1c4] ;  /* 0x0001c40001e37983 */ /* 0x000ea20000300800 */
[C---:B------:R-:W-:Y:S02]  /*18150*/  ISETP.LT.OR P6, PT, R43.reuse, 0x91, !P0 ;  /* 0x000000912b00780c */ /* 0x040fe400047c1670 */
[C---:B------:R-:W-:Y:S01]  /*18160*/  ISETP.LT.OR P5, PT, R43.reuse, 0x92, !P0 ;  /* 0x000000922b00780c */ /* 0x040fe200047a1670 */
[----:B------:R-:W2:Y:S04]  /*18170*/  LDL.LU R218, [R1+0x1c8] ;  /* 0x0001c80001da7983 */ /* 0x000ea80000300800 */
[----:B------:R-:W2:Y:S04]  /*18180*/  LDL.LU R219, [R1+0x1cc] ;  /* 0x0001cc0001db7983 */ /* 0x000ea80000300800 */
[----:B------:R-:W2:Y:S04]  /*18190*/  LDL.LU R220, [R1+0x1d0] ;  /* 0x0001d00001dc7983 */ /* 0x000ea80000300800 */
        /* <DEDUP_REMOVED lines=10> */
[----:B----4-:R-:W-:-:S03]  /*18240*/  FMUL R0, R221, UR4 ;  /* 0x00000004dd007c20 */ /* 0x010fc60008400000 */
[----:B------:R-:W4:Y:S02]  /*18250*/  LDL.LU R221, [R1+0x1d4] ;  /* 0x0001d40001dd7983 */ /* 0x000f240000300800 */
[----:B-1----:R-:W-:Y:S01]  /*18260*/  F2FP.SATFINITE.E4M3.F32.PACK_AB_MERGE_C R5, RZ, R0, RZ ;  /* 0x00000000ff05723e */ /* 0x002fe200048070ff */
[----:B------:R-:W-:Y:S02]  /*18270*/  FMUL R0, R222, UR4 ;  /* 0x00000004de007c20 */ /* 0x000fe40008400000 */
[----:B------:R-:W4:Y:S03]  /*18280*/  LDL.LU R222, [R1+0x1d8] ;  /* 0x0001d80001de7983 */ /* 0x000f260000300800 */
[----:B0-----:R-:W-:Y:S01]  /*18290*/  F2FP.SATFINITE.E4M3.F32.PACK_AB_MERGE_C R9, RZ, R0, RZ ;  /* 0x00000000ff09723e */ /* 0x001fe200048070ff */
[----:B------:R-:W-:Y:S01]  /*182a0*/  FMUL R0, R223, UR4 ;  /* 0x00000004df007c20 */ /* 0x000fe20008400000 */
[----:B------:R0:W-:Y:S04]  /*182b0*/  @!P5 STG.E.U8 desc[UR52][R30.64+0x99], R5 ;  /* 0x000099051e00d986 */ /* 0x0001e8000c101134 */
[----:B------:R-:W-:Y:S01]  /*182c0*/  F2FP.SATFINITE.E4M3.F32.PACK_AB_MERGE_C R3, RZ, R0, RZ ;  /* 0x00000000ff03723e */ /* 0x000fe200048070ff */
[----:B------:R-:W-:Y:S01]  /*182d0*/  FMUL R0, R225, UR4 ;  /* 0x00000004e1007c20 */ /* 0x000fe20008400000 */
[----:B------:R-:W4:Y:S04]  /*182e0*/  LDL.LU R223, [R1+0x1dc] ;  /* 0x0001dc0001df7983 */ /* 0x000f280000300800 */
[----:B------:R-:W-:Y:S01]  /*182f0*/  F2FP.SATFINITE.E4M3.F32.PACK_AB_MERGE_C R7, RZ, R0, RZ ;  /* 0x00000000ff07723e */ /* 0x000fe200048070ff */
[----:B------:R-:W4:Y:S01]  /*18300*/  LDL.LU R225, [R1+0x1e0] ;  /* 0x0001e00001e17983 */ /* 0x000f220000300800 */
[----:B------:R-:W-:-:S03]  /*18310*/  FMUL R0, R224, UR4 ;  /* 0x00000004e0007c20 */ /* 0x000fc60008400000 */
[----:B------:R-:W4:Y:S02]  /*18320*/  LDL.LU R224, [R1+0x1e4] ;  /* 0x0001e40001e07983 */ /* 0x000f240000300800 */
[----:B0-----:R-:W-:Y:S01]  /*18330*/  F2FP.SATFINITE.E4M3.F32.PACK_AB_MERGE_C R5, RZ, R0, RZ ;  /* 0x00000000ff05723e */ /* 0x001fe200048070ff */
[----:B---3--:R-:W-:Y:S02]  /*18340*/  FMUL R0, R226, UR4 ;  /* 0x00000004e2007c20 */ /* 0x008fe40008400000 */
[----:B------:R-:W3:Y:S01]  /*18350*/  LDL.LU R226, [R1+0x1e8] ;  /* 0x0001e80001e27983 */ /* 0x000ee20000300800 */
[----:B--2---:R-:W-:-:S03]  /*18360*/  FMUL R2, R227, UR4 ;  /* 0x00000004e3027c20 */ /* 0x004fc60008400000 */
[----:B------:R-:W2:Y:S01]  /*18370*/  LDL.LU R227, [R1+0x1ec] ;  /* 0x0001ec0001e37983 */ /* 0x000ea20000300800 */
[C---:B------:R-:W-:Y:S02]  /*18380*/  ISETP.LT.OR P6, PT, R43.reuse, 0xa1, !P3 ;  /* 0x000000a12b00780c */ /* 0x040fe40005fc1670 */
[----:B------:R-:W-:-:S11]  /*18390*/  ISETP.LT.OR P5, PT, R43, 0xa2, !P3 ;  /* 0x000000a22b00780c */ /* 0x000fd60005fa1670 */
[----:B------:R0:W-:Y:S01]  /*183a0*/  @!P6 STG.E.U8 desc[UR52][R24.64+0xa0], R9 ;  /* 0x0000a0091800e986 */ /* 0x0001e2000c101134 */
[----:B------:R-:W-:-:S03]  /*183b0*/  ISETP.LT.OR P6, PT, R43, 0xa1, !P2 ;  /* 0x000000a12b00780c */ /* 0x000fc600057c1670 */
[----:B------:R-:W-:Y:S01]  /*183c0*/  @!P5 STG.E.U8 desc[UR52][R24.64+0xa1], R3 ;  /* 0x0000a1031800d986 */ /* 0x000fe2000c101134 */
[----:B------:R-:W-:-:S09]  /*183d0*/  ISETP.LT.OR P5, PT, R43, 0xa2, !P2 ;  /* 0x000000a22b00780c */ /* 0x000fd200057a1670 */
[----:B------:R1:W-:Y:S01]  /*183e0*/  @!P6 STG.E.U8 desc[UR52][R26.64+0xa0], R7 ;  /* 0x0000a0071a00e986 */ /* 0x0003e2000c101134 */
[C---:B------:R-:W-:Y:S02]  /*183f0*/  ISETP.LT.OR P6, PT, R43.reuse, 0xa9, !P3 ;  /* 0x000000a92b00780c */ /* 0x040fe40005fc1670 */
[C---:B------:R-:W-:Y:S02]  /*18400*/  ISETP.LT.OR P3, PT, R43.reuse, 0xaa, !P3 ;  /* 0x000000aa2b00780c */ /* 0x040fe40005f61670 */
[----:B0-----:R-:W-:Y:S02]  /*18410*/  F2FP.SATFINITE.E4M3.F32.PACK_AB_MERGE_C R9, RZ, R0, RZ ;  /* 0x00000000ff09723e */ /* 0x001fe400048070ff */
[----:B------:R-:W-:Y:S01]  /*18420*/  F2FP.SATFINITE.E4M3.F32.PACK_AB_MERGE_C R11, RZ, R2, RZ ;  /* 0x00000002ff0b723e */ /* 0x000fe200048070ff */
[----:B------:R0:W-:Y:S01]  /*18430*/  @!P5 STG.E.U8 desc[UR52][R26.64+0xa1], R5 ;  /* 0x0000a1051a00d986 */ /* 0x0001e2000c101134 */
[----:B------:R-:W-:Y:S01]  /*18440*/  FMUL R0, R218, UR4 ;  /* 0x00000004da007c20 */ /* 0x000fe20008400000 */
[----:B------:R-:W-:-:S02]  /*18450*/  ISETP.LT.OR P5, PT, R43, 0xa9, !P2 ;  /* 0x000000a92b00780c */ /* 0x000fc400057a1670 */
[C---:B------:R-:W-:Y:S02]  /*18460*/  ISETP.LT.OR P2, PT, R43.reuse, 0xaa, !P2 ;  /* 0x000000aa2b00780c */ /* 0x040fe40005741670 */
[----:B------:R0:W-:Y:S01]  /*18470*/  @!P6 STG.E.U8 desc[UR52][R24.64+0xa8], R9 ;  /* 0x0000a8091800e986 */ /* 0x0001e2000c101134 */
[----:B------:R-:W-:Y:S01]  /*18480*/  ISETP.LT.OR P6, PT, R43, 0xa1, !P1 ;  /* 0x000000a12b00780c */ /* 0x000fe20004fc1670 */
[----:B------:R-:W-:Y:S02]  /*18490*/  FMUL R2, R219, UR4 ;  /* 0x00000004db027c20 */ /* 0x000fe40008400000 */
[----:B------:R4:W-:Y:S01]  /*184a0*/  @!P3 STG.E.U8 desc[UR52][R24.64+0xa9], R11 ;  /* 0x0000a90b1800b986 */ /* 0x0009e2000c101134 */
[----:B------:R-:W-:Y:S02]  /*184b0*/  ISETP.LT.OR P3, PT, R43, 0xa2, !P1 ;  /* 0x000000a22b00780c */ /* 0x000fe40004f61670 */
[----:B-1----:R-:W-:Y:S01]  /*184c0*/  F2FP.SATFINITE.E4M3.F32.PACK_AB_MERGE_C R7, RZ, R0, RZ ;  /* 0x00000000ff07723e */ /* 0x002fe200048070ff */
[----:B------:R-:W-:Y:S01]  /*184d0*/  FMUL R0, R220, UR4 ;  /* 0x00000004dc007c20 */ /* 0x000fe20008400000 */
[----:B0-----:R-:W-:-:S04]  /*184e0*/  F2FP.SATFINITE.E4M3.F32.PACK_AB_MERGE_C R5, RZ, R2, RZ ;  /* 0x00000002ff05723e */ /* 0x001fc800048070ff */
[----:B------:R-:W-:Y:S01]  /*184f0*/  F2FP.SATFINITE.E4M3.F32.PACK_AB_MERGE_C R9, RZ, R0, RZ ;  /* 0x00000000ff09723e */ /* 0x000fe200048070ff */
[----:B------:R0:W-:Y:S01]  /*18500*/  @!P5 STG.E.U8 desc[UR52][R26.64+0xa8], R7 ;  /* 0x0000a8071a00d986 */ /* 0x0001e2000c101134 */
[----:B------:R-:W-:-:S03]  /*18510*/  ISETP.LT.OR P5, PT, R43, 0xa1, !P0 ;  /* 0x000000a12b00780c */ /* 0x000fc600047a1670 */
[----:B------:R-:W-:Y:S01]  /*18520*/  @!P2 STG.E.U8 desc[UR52][R26.64+0xa9], R5 ;  /* 0x0000a9051a00a986 */ /* 0x000fe2000c101134 */
[----:B------:R-:W-:-:S03]  /*18530*/  ISETP.LT.OR P2, PT, R43, 0xa9, !P1 ;  /* 0x000000a92b00780c */ /* 0x000fc60004f41670 */
[----:B------:R1:W-:Y:S01]  /*18540*/  @!P6 STG.E.U8 desc[UR52][R28.64+0xa0], R9 ;  /* 0x0000a0091c00e986 */ /* 0x0003e2000c101134 */
[C---:B------:R-:W-:Y:S02]  /*18550*/  ISETP.LT.OR P6, PT, R43.reuse, 0xa2, !P0 ;  /* 0x000000a22b00780c */ /* 0x040fe400047c1670 */
[----:B------:R-:W-:Y:S01]  /*18560*/  ISETP.LT.OR P1, PT, R43, 0xaa, !P1 ;  /* 0x000000aa2b00780c */ /* 0x000fe20004f21670 */
[----:B----4-:R-:W-:-:S05]  /*18570*/  FMUL R3, R221, UR4 ;  /* 0x00000004dd037c20 */ /* 0x010fca0008400000 */
[----:B------:R-:W-:Y:S01]  /*18580*/  F2FP.SATFINITE.E4M3.F32.PACK_AB_MERGE_C R11, RZ, R3, RZ ;  /* 0x00000003ff0b723e */ /* 0x000fe200048070ff */
[----:B------:R-:W-:-:S04]  /*18590*/  FMUL R0, R222, UR4 ;  /* 0x00000004de007c20 */ /* 0x000fc80008400000 */
[----:B------:R4:W-:Y:S01]  /*185a0*/  @!P3 STG.E.U8 desc[UR52][R28.64+0xa1], R11 ;  /* 0x0000a10b1c00b986 */ /* 0x0009e2000c101134 */
[C---:B------:R-:W-:Y:S02]  /*185b0*/  ISETP.LT.OR P3, PT, R43.reuse, 0xa9, !P0 ;  /* 0x000000a92b00780c */ /* 0x040fe40004761670 */
[----:B------:R-:W-:Y:S02]  /*185c0*/  F2FP.SATFINITE.E4M3.F32.PACK_AB_MERGE_C R13, RZ, R0, RZ ;  /* 0x00000000ff0d723e */ /* 0x000fe400048070ff */
[----:B------:R-:W-:Y:S01]  /*185d0*/  ISETP.LT.OR P0, PT, R43, 0xaa, !P0 ;  /* 0x000000aa2b00780c */ /* 0x000fe20004701670 */
[----:B------:R-:W-:Y:S01]  /*185e0*/  FMUL R0, R223, UR4 ;  /* 0x00000004df007c20 */ /* 0x000fe20008400000 */
[----:B------:R-:W-:-:S04]  /*185f0*/  FMUL R2, R225, UR4 ;  /* 0x00000004e1027c20 */ /* 0x000fc80008400000 */
[----:B0-----:R-:W-:Y:S01]  /*18600*/  F2FP.SATFINITE.E4M3.F32.PACK_AB_MERGE_C R7, RZ, R0, RZ ;  /* 0x00000000ff07723e */ /* 0x001fe200048070ff */
[----:B------:R-:W-:Y:S01]  /*18610*/  FMUL R3, R224, UR4 ;  /* 0x00000004e0037c20 */ /* 0x000fe20008400000 */
[----:B-1----:R-:W-:-:S04]  /*18620*/  F2FP.SATFINITE.E4M3.F32.PACK_AB_MERGE_C R9, RZ, R2, RZ ;  /* 0x00000002ff09723e */ /* 0x002fc800048070ff */
[----:B------:R-:W-:Y:S01]  /*18630*/  F2FP.SATFINITE.E4M3.F32.PACK_AB_MERGE_C R3, RZ, R3, RZ ;  /* 0x00000003ff03723e */ /* 0x000fe200048070ff */
[----:B------:R0:W-:Y:S04]  /*18640*/  @!P5 STG.E.U8 desc[UR52][R30.64+0xa0], R13 ;  /* 0x0000a00d1e00d986 */ /* 0x0001e8000c101134 */
[----:B------:R0:W-:Y:S04]  /*18650*/  @!P6 STG.E.U8 desc[UR52][R30.64+0xa1], R7 ;  /* 0x0000a1071e00e986 */ /* 0x0001e8000c101134 */
[----:B------:R0:W-:Y:S04]  /*18660*/  @!P2 STG.E.U8 desc[UR52][R28.64+0xa8], R9 ;  /* 0x0000a8091c00a986 */ /* 0x0001e8000c101134 */
[----:B------:R0:W-:Y:S01]  /*18670*/  @!P1 STG.E.U8 desc[UR52][R28.64+0xa9], R3 ;  /* 0x0000a9031c009986 */ /* 0x0001e2000c101134 */
[----:B---3--:R-:W-:Y:S01]  /*18680*/  FMUL R4, R226, UR4 ;  /* 0x00000004e2047c20 */ /* 0x008fe20008400000 */
[----:B--2---:R-:W-:-:S04]  /*18690*/  FMUL R5, R227, UR4 ;  /* 0x00000004e3057c20 */ /* 0x004fc80008400000 */
[----:B----4-:R-:W-:Y:S02]  /*186a0*/  F2FP.SATFINITE.E4M3.F32.PACK_AB_MERGE_C R11, RZ, R4, RZ ;  /* 0x00000004ff0b723e */ /* 0x010fe400048070ff */
[----:B------:R-:W-:-:S03]  /*186b0*/  F2FP.SATFINITE.E4M3.F32.PACK_AB_MERGE_C R5, RZ, R5, RZ ;  /* 0x00000005ff05723e */ /* 0x000fc600048070ff */
[----:B------:R0:W-:Y:S04]  /*186c0*/  @!P3 STG.E.U8 desc[UR52][R30.64+0xa8], R11 ;  /* 0x0000a80b1e00b986 */ /* 0x0001e8000c101134 */
[----:B------:R0:W-:Y:S02]  /*186d0*/  @!P0 STG.E.U8 desc[UR52][R30.64+0xa9], R5 ;  /* 0x0000a9051e008986 */ /* 0x0001e4000c101134 */
.L_x_389:
[----:B------:R-:W-:Y:S05]  /*186e0*/  BSYNC B0 ;  /* 0x0000000000007941 */ /* 0x000fea0003800000 */
.L_x_35:
[----:B0----5:R-:W2:Y:S04]  /*186f0*/  LDL.LU R3, [R1+0x200] ;  /* 0x0002000001037983 */ /* 0x021ea80000300800 */
[----:B------:R-:W2:Y:S01]  /*18700*/  LDL.LU R2, [R1+0x208] ;  /* 0x0002080001027983 */ /* 0x000ea20000300800 */
[----:B------:R-:W-:Y:S01]  /*18710*/  ULDC UR6, c[0x0][0xc] ;  /* 0x0000030000067ab9 */ /* 0x000fe20000000800 */
[----:B------:R-:W-:Y:S01]  /*18720*/  ULDC UR7, c[0x0][0x10] ;  /* 0x0000040000077ab9 */ /* 0x000fe20000000800 */
[----:B------:R-:W2:Y:S01]  /*18730*/  LDC R5, c[0x0][0x14] ;  /* 0x00000500ff057b82 */ /* 0x000ea20000000800 */
[----:B------:R-:W-:Y:S01]  /*18740*/  UIMAD.WIDE.U32 UR6, UR6, UR7, URZ ;  /* 0x00000007060672a5 */ /* 0x000fe2000f8e003f */
[----:B------:R-:W-:-:S05]  /*18750*/  PRMT R0, RZ, 0x7610, R0 ;  /* 0x00007610ff007816 */ /* 0x000fca0000000000 */
[----:B--2---:R-:W-:-:S04]  /*18760*/  IMAD.WIDE.U32 R2, R5, UR6, R2 ;  /* 0x0000000605027c25 */ /* 0x004fc8000f8e0002 */
[----:B------:R-:W-:Y:S01]  /*18770*/  IMAD R5, R5, UR7, RZ ;  /* 0x0000000705057c24 */ /* 0x000fe2000f8e02ff */
[----:B------:R-:W-:Y:S01]  /*18780*/  ULDC.64 UR6, c[0x0][0x650] ;  /* 0x0001940000067ab9 */ /* 0x000fe20000000a00 */
[----:B------:R-:W-:Y:S01]  /*18790*/  IMAD.MOV.U32 R11, RZ, RZ, R2 ;  /* 0x000000ffff0b7224 */ /* 0x000fe200078e0002 */
[----:B------:R-:W-:Y:S01]  /*187a0*/  ISETP.GE.U32.AND P0, PT, R2, UR6, PT ;  /* 0x0000000602007c0c */ /* 0x000fe2000bf06070 */
[----:B------:R-:W-:Y:S01]  /*187b0*/  IMAD.IADD R13, R3, 0x1, R5 ;  /* 0x00000001030d7824 */ /* 0x000fe200078e0205 */
[----:B------:R-:W-:Y:S01]  /*187c0*/  UMOV UR6, 0xffffffff ;  /* 0xffffffff00067882 */ /* 0x000fe20000000000 */
[----:B------:R-:W-:Y:S02]  /*187d0*/  IMAD.MOV.U32 R3, RZ, RZ, -0x1 ;  /* 0xffffffffff037424 */ /* 0x000fe400078e00ff */
[----:B------:R-:W-:Y:S01]  /*187e0*/  IMAD.U32 R2, RZ, RZ, UR6 ;  /* 0x00000006ff027e24 */ /* 0x000fe2000f8e00ff */
[----:B------:R0:W-:Y:S01]  /*187f0*/  STL [R1+0x200], R13 ;  /* 0x0002000d01007387 */ /* 0x0001e20000100800 */
[----:B------:R-:W-:-:S03]  /*18800*/  ISETP.GE.U32.AND.EX P0, PT, R13, UR7, PT, P0 ;  /* 0x000000070d007c0c */ /* 0x000fc6000bf06100 */
[----:B------:R0:W-:Y:S04]  /*18810*/  STL [R1+0x218], R3 ;  /* 0x0002180301007387 */ /* 0x0001e80000100800 */
[----:B------:R0:W-:Y:S04]  /*18820*/  STL [R1+0x208], R11 ;  /* 0x0002080b01007387 */ /* 0x0001e80000100800 */
[----:B------:R0:W-:Y:S02]  /*18830*/  STL [R1+0x210], R2 ;  /* 0x0002100201007387 */ /* 0x0001e40000100800 */
[----:B------:R-:W-:Y:S05]  /*18840*/  @P0 BRA `(.L_x_390) ;  /* 0x00000004007c0947 */ /* 0x000fea0003800000 */
[----:B------:R-:W2:Y:S01]  /*18850*/  S2R R8, SR_CTAID.X ;  /* 0x0000000000087919 */ /* 0x000ea20000002500 */
[----:B------:R-:W-:Y:S01]  /*18860*/  ULDC.64 UR12, c[0x0][0x628] ;  /* 0x00018a00000c7ab9 */ /* 0x000fe20000000a00 */
[----:B------:R-:W0:Y:S01]  /*18870*/  LDC R9, c[0x0][0x144] ;  /* 0x00005100ff097b82 */ /* 0x000e220000000800 */
[----:B------:R-:W-:Y:S01]  /*18880*/  ULDC UR6, c[0x0][0x150] ;  /* 0x0000540000067ab9 */ /* 0x000fe20000000800 */
[----:B------:R-:W0:Y:S01]  /*18890*/  S2R R12, SR_CTAID.Y ;  /* 0x00000000000c7919 */ /* 0x000e220000002600 */
[----:B------:R-:W-:Y:S01]  /*188a0*/  ISETP.NE.U32.AND P0, PT, RZ, UR12, PT ;  /* 0x0000000cff007c0c */ /* 0x000fe2000bf05070 */
[----:B------:R-:W-:Y:S01]  /*188b0*/  ULDC UR15, c[0x0][0x630] ;  /* 0x00018c00000f7ab9 */ /* 0x000fe20000000800 */
[----:B------:R-:W-:Y:S02]  /*188c0*/  R2UR UR10, R11 ;  /* 0x000000000b0a72ca */ /* 0x000fe400000e0000 */
[----:B------:R-:W-:Y:S01]  /*188d0*/  ISETP.NE.AND.EX P0, PT, RZ, UR13, PT, P0 ;  /* 0x0000000dff007c0c */ /* 0x000fe2000bf05300 */
[----:B------:R-:W0:Y:S01]  /*188e0*/  LDC.64 R6, c[0x0][0x620] ;  /* 0x00018800ff067b82 */ /* 0x000e220000000a00 */
[----:B------:R-:W-:-:S02]  /*188f0*/  R2UR UR11, R13 ;  /* 0x000000000d0b72ca */ /* 0x000fc400000e0000 */
[----:B--2---:R-:W-:-:S05]  /*18900*/  I2FP.F32.U32 R0, R8 ;  /* 0x0000000800007245 */ /* 0x004fca0000201000 */
[----:B------:R-:W-:-:S06]  /*18910*/  FMUL R0, R0, UR6 ;  /* 0x0000000600007c20 */ /* 0x000fcc0008400000 */
[----:B------:R-:W2:Y:S01]  /*18920*/  F2I.U32.TRUNC.NTZ R0, R0 ;  /* 0x0000000000007305 */ /* 0x000ea2000020f000 */
        /* <DEDUP_REMOVED lines=13> */
.L_x_391:
[----:B------:R-:W-:Y:S01]  /*18a00*/  USHF.R.U64 UR10, UR10, UR15, UR11 ;  /* 0x0000000f0a0a7299 */ /* 0x000fe2000800120b */
[----:B------:R-:W5:Y:S01]  /*18a10*/  LDC.64 R20, c[0x0][0x640] ;  /* 0x00019000ff147b82 */ /* 0x000f620000000a00 */
[----:B------:R-:W-:Y:S01]  /*18a20*/  USHF.R.U32.HI UR6, URZ, UR15, UR11 ;  /* 0x0000000f3f067299 */ /* 0x000fe2000801160b */
[----:B--2---:R-:W-:Y:S02]  /*18a30*/  IMAD.MOV R10, RZ, RZ, -R0 ;  /* 0x000000ffff0a7224 */ /* 0x004fe400078e0a00 */
[----:B0-----:R-:W-:Y:S01]  /*18a40*/  IMAD.MOV.U32 R2, RZ, RZ, R11 ;  /* 0x000000ffff027224 */ /* 0x001fe200078e000b */
[----:B------:R-:W-:Y:S01]  /*18a50*/  IADD3 R5, P0, RZ, -UR10, RZ ;  /* 0x8000000aff057c10 */ /* 0x000fe2000ff1e0ff */
[----:B------:R-:W-:Y:S02]  /*18a60*/  IMAD R17, R9, R10, R8 ;  /* 0x0000000a09117224 */ /* 0x000fe400078e0208 */
[----:B------:R-:W0:Y:S02]  /*18a70*/  LDC R4, c[0x0][0x618] ;  /* 0x00018600ff047b82 */ /* 0x000e240000000800 */
[----:B------:R-:W-:Y:S01]  /*18a80*/  IMAD.X R3, RZ, RZ, ~UR6, P0 ;  /* 0x80000006ff037e24 */ /* 0x000fe200080e06ff */
[----:B------:R-:W-:-:S03]  /*18a90*/  ULDC UR6, c[0x0][0x154] ;  /* 0x0000550000067ab9 */ /* 0x000fc60000000800 */
[-C--:B------:R-:W-:Y:S02]  /*18aa0*/  IMAD R0, R3, R6.reuse, RZ ;  /* 0x0000000603007224 */ /* 0x080fe400078e02ff */
[----:B------:R-:W2:Y:S01]  /*18ab0*/  LDC R14, c[0x0][0x608] ;  /* 0x00018200ff0e7b82 */ /* 0x000ea20000000800 */
[----:B------:R-:W-:Y:S02]  /*18ac0*/  IMAD.MOV.U32 R3, RZ, RZ, R13 ;  /* 0x000000ffff037224 */ /* 0x000fe400078e000d */
[----:B------:R-:W-:-:S05]  /*18ad0*/  IMAD.WIDE.U32 R2, R5, R6, R2 ;  /* 0x0000000605027225 */ /* 0x000fca00078e0002 */
[----:B------:R-:W1:Y:S01]  /*18ae0*/  LDC R18, c[0x0][0x658] ;  /* 0x00019600ff127b82 */ /* 0x000e620000000800 */
[----:B------:R-:W-:Y:S01]  /*18af0*/  IMAD R5, R5, R7, R0 ;  /* 0x0000000705057224 */ /* 0x000fe200078e0200 */
[----:B------:R-:W-:Y:S01]  /*18b00*/  I2FP.F32.U32 R0, R12 ;  /* 0x0000000c00007245 */ /* 0x000fe20000201000 */
[----:B------:R-:W-:Y:S01]  /*18b10*/  IMAD.MOV.U32 R7, RZ, RZ, 0x1 ;  /* 0x00000001ff077424 */ /* 0x000fe200078e00ff */
[----:B-----5:R-:W-:Y:S01]  /*18b20*/  ISETP.NE.U32.AND P0, PT, R20, RZ, PT ;  /* 0x000000ff1400720c */ /* 0x020fe20003f05070 */
[----:B------:R-:W-:Y:S02]  /*18b30*/  IMAD.IADD R3, R3, 0x1, R5 ;  /* 0x0000000103037824 */ /* 0x000fe400078e0205 */
[----:B------:R-:W-:Y:S01]  /*18b40*/  FMUL R0, R0, UR6 ;  /* 0x0000000600007c20 */ /* 0x000fe20008400000 */
[----:B------:R-:W3:Y:S01]  /*18b50*/  LDC R15, c[0x0][0x148] ;  /* 0x00005200ff0f7b82 */ /* 0x000ee20000000800 */
[----:B------:R-:W-:Y:S01]  /*18b60*/  ISETP.NE.AND.EX P0, PT, R21, RZ, PT, P0 ;  /* 0x000000ff1500720c */ /* 0x000fe20003f05300 */
[----:B------:R-:W-:Y:S01]  /*18b70*/  IMAD.MOV.U32 R5, RZ, RZ, -0x1 ;  /* 0xffffffffff057424 */ /* 0x000fe200078e00ff */
[-CC-:B0-----:R-:W-:Y:S01]  /*18b80*/  SHF.R.U64 R10, R2, R4.reuse, R3.reuse ;  /* 0x00000004020a7219 */ /* 0x181fe20000001203 */
[----:B------:R0:W0:Y:S01]  /*18b90*/  F2I.U32.TRUNC.NTZ R13, R0 ;  /* 0x00000000000d7305 */ /* 0x000022000020f000 */
[----:B------:R-:W-:-:S03]  /*18ba0*/  SHF.R.U32.HI R3, RZ, R4, R3 ;  /* 0x00000004ff037219 */ /* 0x000fc60000011603 */
[----:B------:R-:W0:Y:S01]  /*18bb0*/  LDC R16, c[0x0][0x600] ;  /* 0x00018000ff107b82 */ /* 0x000e220000000800 */
[-CC-:B--2---:R-:W-:Y:S02]  /*18bc0*/  SHF.R.U64 R8, R10, R14.reuse, R3.reuse ;  /* 0x0000000e0a087219 */ /* 0x184fe40000001203 */
[----:B------:R-:W-:-:S05]  /*18bd0*/  SHF.R.U32.HI R3, RZ, R14, R3 ;  /* 0x0000000eff037219 */ /* 0x000fca0000011603 */
[----:B------:R-:W2:Y:S01]  /*18be0*/  LDC R22, c[0x0][0x648] ;  /* 0x00019200ff167b82 */ /* 0x000ea20000000800 */
[-CC-:B-1----:R-:W-:Y:S02]  /*18bf0*/  SHF.R.U64 R11, R8, R18.reuse, R3.reuse ;  /* 0x00000012080b7219 */ /* 0x182fe40000001203 */
[-C--:B------:R-:W-:Y:S02]  /*18c00*/  SHF.L.U32 R5, R5, R18.reuse, RZ ;  /* 0x0000001205057219 */ /* 0x080fe400000006ff */
[-C--:B------:R-:W-:Y:S01]  /*18c10*/  SHF.R.U32.HI R3, RZ, R18.reuse, R3 ;  /* 0x00000012ff037219 */ /* 0x080fe20000011603 */
[----:B------:R-:W-:Y:S01]  /*18c20*/  IMAD.MOV.U32 R2, RZ, RZ, R11 ;  /* 0x000000ffff027224 */ /* 0x000fe200078e000b */
[----:B------:R-:W-:Y:S01]  /*18c30*/  SHF.L.U32 R42, R7, R18, RZ ;  /* 0x00000012072a7219 */ /* 0x000fe200000006ff */
[----:B------:R-:W1:Y:S01]  /*18c40*/  LDC R23, c[0x0][0x638] ;  /* 0x00018e00ff177b82 */ /* 0x000e620000000800 */
[----:B------:R-:W-:-:S07]  /*18c50*/  LOP3.LUT R19, RZ, R5, RZ, 0x33, !PT ;  /* 0x00000005ff137212 */ /* 0x000fce00078e33ff */
[----:B------:R-:W0:Y:S01]  /*18c60*/  LDC R24, c[0x0][0x610] ;  /* 0x00018400ff187b82 */ /* 0x000e220000000800 */
[----:B------:R-:W-:Y:S05]  /*18c70*/  @!P0 BRA `(.L_x_392) ;  /* 0x0000000000288947 */ /* 0x000fea0003800000 */
[----:B0-----:R-:W0:Y:S02]  /*18c80*/  LDC R0, c[0x0][0x64c] ;  /* 0x00019300ff007b82 */ /* 0x001e240000000800 */
[----:B0-----:R-:W-:-:S05]  /*18c90*/  IADD3 R7, P0, R11, R0, RZ ;  /* 0x000000000b077210 */ /* 0x001fca0007f1e0ff */
        /* <DEDUP_REMOVED lines=8> */
.L_x_392:
[----:B0-2---:R-:W-:Y:S01]  /*18d20*/  SHF.R.U64 R0, R2, R22, R3 ;  /* 0x0000001602007219 */ /* 0x005fe20000001203 */
[----:B------:R-:W-:Y:S01]  /*18d30*/  VIADD R5, R16, 0xffffffff ;  /* 0xffffffff10057836 */ /* 0x000fe20000000000 */
[----:B------:R-:W-:Y:S01]  /*18d40*/  LOP3.LUT R3, R8, R19, RZ, 0xc0, !PT ;  /* 0x0000001308037212 */ /* 0x000fe200078ec0ff */
[----:B------:R-:W-:Y:S02]  /*18d50*/  IMAD.MOV R13, RZ, RZ, -R13 ;  /* 0x000000ffff0d7224 */ /* 0x000fe400078e0a0d */
[----:B------:R-:W-:Y:S02]  /*18d60*/  IMAD.MOV R2, RZ, RZ, -R0 ;  /* 0x000000ffff027224 */ /* 0x000fe400078e0a00 */
[----:B------:R-:W-:Y:S01]  /*18d70*/  IMAD R42, R42, R0, R3 ;  /* 0x000000002a2a7224 */ /* 0x000fe200078e0203 */
[----:B------:R-:W-:Y:S01]  /*18d80*/  LOP3.LUT R3, R10, R5, RZ, 0xc0, !PT ;  /* 0x000000050a037212 */ /* 0x000fe200078ec0ff */
[----:B---3--:R-:W-:Y:S02]  /*18d90*/  @P4 IMAD R17, R15, R13, R12 ;  /* 0x0000000d0f114224 */ /* 0x008fe400078e020c */
[----:B-1----:R-:W-:-:S02]  /*18da0*/  IMAD R0, R2, R23, R11 ;  /* 0x0000001702007224 */ /* 0x002fc400078e020b */
[----:B------:R-:W-:Y:S02]  /*18db0*/  IMAD.MOV.U32 R2, RZ, RZ, 0x1 ;  /* 0x00000001ff027424 */ /* 0x000fe400078e00ff */
[----:B------:R-:W-:Y:S02]  /*18dc0*/  IMAD R42, R42, R24, R17 ;  /* 0x000000182a2a7224 */ /* 0x000fe400078e0211 */
[----:B------:R-:W-:Y:S01]  /*18dd0*/  IMAD R3, R0, R16, R3 ;  /* 0x0000001000037224 */ /* 0x000fe200078e0203 */
[----:B------:R-:W-:-:S04]  /*18de0*/  PRMT R0, R2, 0x7610, R0 ;  /* 0x0000761002007816 */ /* 0x000fc80000000000 */
[----:B------:R-:W-:Y:S02]  /*18df0*/  SEL R2, R3, R42, !P4 ;  /* 0x0000002a03027207 */ /* 0x000fe40006000000 */
[----:B------:R-:W-:-:S03]  /*18e00*/  SEL R42, R42, R3, !P4 ;  /* 0x000000032a2a7207 */ /* 0x000fc60006000000 */
[----:B------:R0:W-:Y:S02]  /*18e10*/  STL [R1+0x218], R2 ;  /* 0x0002180201007387 */ /* 0x0001e40000100800 */
[----:B0-----:R-:W-:-:S05]  /*18e20*/  IMAD.U32 R2, RZ, RZ, UR10 ;  /* 0x0000000aff027e24 */ /* 0x001fca000f8e00ff */
[----:B------:R2:W-:Y:S02]  /*18e30*/  STL [R1+0x210], R2 ;  /* 0x0002100201007387 */ /* 0x0005e40000100800 */
.L_x_390:
[----:B------:R-:W5:Y:S04]  /*18e40*/  LDL.LU R4, [R1+0x204] ;  /* 0x0002040001047983 */ /* 0x000f680000300800 */
[----:B0-----:R-:W3:Y:S04]  /*18e50*/  LDL R3, [R1+0x214] ;  /* 0x0002140001037983 */ /* 0x001ee80000100800 */
[----:B--2---:R-:W2:Y:S01]  /*18e60*/  LDL.LU R2, [R1+0x20c] ;  /* 0x00020c0001027983 */ /* 0x004ea20000300800 */
[----:B------:R-:W-:-:S03]  /*18e70*/  LOP3.LUT P0, RZ, R0, 0xff, RZ, 0xc0, !PT ;  /* 0x000000ff00ff7812 */ /* 0x000fc6000780c0ff */
[----:B------:R-:W-:Y:S01]  /*18e80*/  STL [R1+0x21c], R42 ;  /* 0x00021c2a01007387 */ /* 0x000fe20000100800 */
[----:B-----5:R-:W-:Y:S02]  /*18e90*/  R2UR UR6, R4 ;  /* 0x00000000040672ca */ /* 0x020fe400000e0000 */
[----:B---3--:R-:W-:Y:S02]  /*18ea0*/  R2UR UR8, R3 ;  /* 0x00000000030872ca */ /* 0x008fe400000e0000 */
[----:B--2---:R-:W-:-:S11]  /*18eb0*/  R2UR UR9, R2 ;  /* 0x00000000020972ca */ /* 0x004fd600000e0000 */
[----:B------:R-:W-:-:S04]  /*18ec0*/  UIADD3 UR6, UR8, UR6, URZ ;  /* 0x0000000608067290 */ /* 0x000fc8000fffe03f */
[----:B------:R-:W-:Y:S02]  /*18ed0*/  USHF.R.U32.HI UR7, URZ, 0x2, UR6 ;  /* 0x000000023f077899 */ /* 0x000fe40008011606 */
[----:B------:R-:W-:Y:S02]  /*18ee0*/  UISETP.GT.U32.AND UP0, UPT, UR6, 0x3, UPT ;  /* 0x000000030600788c */ /* 0x000fe4000bf04070 */
[----:B------:R-:W-:Y:S02]  /*18ef0*/  ULOP3.LUT UR7, UR7, 0x1, URZ, 0xc0, !UPT ;  /* 0x0000000107077892 */ /* 0x000fe4000f8ec03f */
[----:B------:R-:W-:Y:S02]  /*18f00*/  UISETP.LT.U32.AND UP0, UPT, UR8, 0x4, UP0 ;  /* 0x000000040800788c */ /* 0x000fe40008701070 */
[----:B------:R-:W-:Y:S02]  /*18f10*/  UISETP.NE.U32.AND UP1, UPT, UR7, 0x1, UPT ;  /* 0x000000010700788c */ /* 0x000fe4000bf25070 */
[----:B------:R-:W-:-:S02]  /*18f20*/  ULOP3.LUT UR6, UR6, 0x3, URZ, 0xc0, !UPT ;  /* 0x0000000306067892 */ /* 0x000fc4000f8ec03f */
[----:B------:R-:W-:Y:S02]  /*18f30*/  UISETP.GT.U32.AND UP1, UPT, UR8, 0x3, !UP1 ;  /* 0x000000030800788c */ /* 0x000fe4000cf24070 */
[----:B------:R-:W-:Y:S02]  /*18f40*/  USEL UR8, URZ, 0x1, !UP0 ;  /* 0x000000013f087887 */ /* 0x000fe4000c000000 */
[----:B------:R-:W-:Y:S01]  /*18f50*/  USEL UR7, URZ, 0x1, !UP1 ;  /* 0x000000013f077887 */ /* 0x000fe2000c800000 */
[----:B------:R-:W-:-:S03]  /*18f60*/  IMAD.U32 R0, RZ, RZ, UR6 ;  /* 0x00000006ff007e24 */ /* 0x000fc6000f8e00ff */
[----:B------:R-:W-:Y:S02]  /*18f70*/  ULOP3.LUT UR9, UR7, UR9, UR8, 0x96, !UPT ;  /* 0x0000000907097292 */ /* 0x000fe4000f8e9608 */
[----:B------:R0:W-:Y:S04]  /*18f80*/  STL [R1+0x204], R0 ;  /* 0x0002040001007387 */ /* 0x0001e80000100800 */
[----:B0-----:R-:W-:-:S05]  /*18f90*/  IMAD.U32 R0, RZ, RZ, UR9 ;  /* 0x00000009ff007e24 */ /* 0x001fca000f8e00ff */
[----:B------:R0:W-:Y:S01]  /*18fa0*/  STL [R1+0x20c], R0 ;  /* 0x00020c0001007387 */ /* 0x0001e20000100800 */
[----:B------:R-:W-:Y:S05]  /*18fb0*/  @P0 BRA `(.L_x_393) ;  /* 0xfffffe8400100947 */ /* 0x000fea000383ffff */
[----:B------:R-:W-:Y:S05]  /*18fc0*/  EXIT ;  /* 0x000000000000794d */ /* 0x000fea0003800000 */
.L_x_7:
[----:B------:R-:W2:Y:S01]  /*18fd0*/  LDL R22, [R1+0x208] ;  /* 0x0002080001167983 */ /* 0x000ea20000100800 */
[----:B------:R-:W-:-:S03]  /*18fe0*/  ULDC.64 UR4, c[0x0][0x650] ;  /* 0x0001940000047ab9 */ /* 0x000fc60000000a00 */
[----:B------:R-:W3:Y:S01]  /*18ff0*/  LDL R23, [R1+0x200] ;  /* 0x0002000001177983 */ /* 0x000ee20000100800 */
[----:B------:R-:W-:Y:S01]  /*19000*/  PRMT R4, RZ, 0x7610, R4 ;  /* 0x00007610ff047816 */ /* 0x000fe20000000004 */
[----:B------:R-:W-:Y:S02]  /*19010*/  IMAD.MOV.U32 R5, RZ, RZ, -0x1 ;  /* 0xffffffffff057424 */ /* 0x000fe400078e00ff */
[----:B------:R-:W-:Y:S02]  /*19020*/  IMAD.MOV.U32 R7, RZ, RZ, -0x1 ;  /* 0xffffffffff077424 */ /* 0x000fe400078e00ff */
[----:B------:R-:W-:Y:S01]  /*19030*/  IMAD.MOV.U32 R6, RZ, RZ, -0x1 ;  /* 0xffffffffff067424 */ /* 0x000fe200078e00ff */
[----:B--2---:R-:W-:-:S04]  /*19040*/  ISETP.GE.U32.AND P0, PT, R22, UR4, PT ;  /* 0x0000000416007c0c */ /* 0x004fc8000bf06070 */
[----:B---3--:R-:W-:-:S13]  /*19050*/  ISETP.GE.U32.AND.EX P0, PT, R23, UR5, PT, P0 ;  /* 0x0000000517007c0c */ /* 0x008fda000bf06100 */
[----:B------:R-:W-:Y:S05]  /*19060*/  @P0 BRA `(.L_x_394) ;  /* 0x00000004002c0947 */ /* 0x000fea0003800000 */
[----:B0-----:R-:W0:Y:S01]  /*19070*/  LDC.64 R14, c[0x0][0x628] ;  /* 0x00018a00ff0e7b82 */ /* 0x001e220000000a00 */
[----:B------:R-:W-:Y:S02]  /*19080*/  IMAD.MOV.U32 R8, RZ, RZ, R22 ;  /* 0x000000ffff087224 */ /* 0x000fe400078e0016 */
[----:B------:R-:W-:-:S05]  /*19090*/  IMAD.MOV.U32 R9, RZ, RZ, R23 ;  /* 0x000000ffff097224 */ /* 0x000fca00078e0017 */
[----:B------:R-:W1:Y:S08]  /*190a0*/  LDC R10, c[0x0][0x630] ;  /* 0x00018c00ff0a7b82 */ /* 0x000e700000000800 */
[----:B------:R-:W2:Y:S01]  /*190b0*/  LDC.64 R16, c[0x0][0x620] ;  /* 0x00018800ff107b82 */ /* 0x000ea20000000a00 */
[----:B0-----:R-:W-:-:S04]  /*190c0*/  ISETP.NE.U32.AND P0, PT, R14, RZ, PT ;  /* 0x000000ff0e00720c */ /* 0x001fc80003f05070 */
[----:B------:R-:W-:-:S13]  /*190d0*/  ISETP.NE.AND.EX P0, PT, R15, RZ, PT, P0 ;  /* 0x000000ff0f00720c */ /* 0x000fda0003f05300 */
[----:B-12---:R-:W-:Y:S05]  /*190e0*/  @!P0 BRA `(.L_x_395) ;  /* 0x0000000000288947 */ /* 0x006fea0003800000 */
[----:B------:R-:W0:Y:S02]  /*190f0*/  LDC R4, c[0x0][0x634] ;  /* 0x00018d00ff047b82 */ /* 0x000e240000000800 */
        /* <DEDUP_REMOVED lines=9> */
.L_x_395:
[----:B------:R-:W0:Y:S01]  /*19190*/  LDC.64 R20, c[0x0][0x640] ;  /* 0x00019000ff147b82 */ /* 0x000e220000000a00 */
[-CC-:B------:R-:W-:Y:S02]  /*191a0*/  SHF.R.U64 R14, R8, R10.reuse, R9.reuse ;  /* 0x0000000a080e7219 */ /* 0x180fe40000001209 */
[----:B------:R-:W-:Y:S02]  /*191b0*/  SHF.R.U32.HI R4, RZ, R10, R9 ;  /* 0x0000000aff047219 */ /* 0x000fe40000011609 */
[----:B------:R-:W-:-:S03]  /*191c0*/  IADD3 R7, P0, RZ, -R14, RZ ;  /* 0x8000000eff077210 */ /* 0x000fc60007f1e0ff */
[----:B------:R-:W1:Y:S02]  /*191d0*/  LDC R8, c[0x0][0x618] ;  /* 0x00018600ff087b82 */ /* 0x000e640000000800 */
[----:B------:R-:W-:Y:S02]  /*191e0*/  IMAD.X R5, RZ, RZ, ~R4, P0 ;  /* 0x000000ffff057224 */ /* 0x000fe400000e0e04 */
[----:B------:R-:W-:Y:S02]  /*191f0*/  IMAD.MOV.U32 R4, RZ, RZ, R22 ;  /* 0x000000ffff047224 */ /* 0x000fe400078e0016 */
[-C--:B------:R-:W-:Y:S02]  /*19200*/  IMAD R6, R5, R16.reuse, RZ ;  /* 0x0000001005067224 */ /* 0x080fe400078e02ff */
[----:B------:R-:W2:Y:S01]  /*19210*/  LDC R18, c[0x0][0x608] ;  /* 0x00018200ff127b82 */ /* 0x000ea20000000800 */
[----:B------:R-:W-:Y:S02]  /*19220*/  IMAD.MOV.U32 R5, RZ, RZ, R23 ;  /* 0x000000ffff057224 */ /* 0x000fe400078e0017 */
[----:B------:R-:W-:-:S05]  /*19230*/  IMAD.WIDE.U32 R4, R7, R16, R4 ;  /* 0x0000001007047225 */ /* 0x000fca00078e0004 */
[----:B------:R-:W3:Y:S01]  /*19240*/  LDC R19, c[0x0][0x658] ;  /* 0x00019600ff137b82 */ /* 0x000ee20000000800 */
[----:B------:R-:W-:Y:S01]  /*19250*/  IMAD R7, R7, R17, R6 ;  /* 0x0000001107077224 */ /* 0x000fe200078e0206 */
[----:B0-----:R-:W-:Y:S01]  /*19260*/  ISETP.NE.U32.AND P0, PT, R20, RZ, PT ;  /* 0x000000ff1400720c */ /* 0x001fe20003f05070 */
[----:B------:R-:W-:Y:S02]  /*19270*/  IMAD.MOV.U32 R6, RZ, RZ, -0x1 ;  /* 0xffffffffff067424 */ /* 0x000fe400078e00ff */
[----:B------:R-:W-:Y:S01]  /*19280*/  IMAD.IADD R5, R5, 0x1, R7 ;  /* 0x0000000105057824 */ /* 0x000fe200078e0207 */
[----:B------:R-:W-:Y:S02]  /*19290*/  ISETP.NE.AND.EX P0, PT, R21, RZ, PT, P0 ;  /* 0x000000ff1500720c */ /* 0x000fe40003f05300 */
[----:B------:R-:W0:Y:S02]  /*192a0*/  LDC R17, c[0x0][0x600] ;  /* 0x00018000ff117b82 */ /* 0x000e240000000800 */
[----:B-1----:R-:W-:-:S02]  /*192b0*/  SHF.R.U64 R10, R4, R8, R5 ;  /* 0x00000008040a7219 */ /* 0x002fc40000001205 */
[----:B------:R-:W-:-:S04]  /*192c0*/  SHF.R.U32.HI R5, RZ, R8, R5 ;  /* 0x00000008ff057219 */ /* 0x000fc80000011605 */
[----:B------:R-:W1:Y:S01]  /*192d0*/  LDC R22, c[0x0][0x648] ;  /* 0x00019200ff167b82 */ /* 0x000e620000000800 */
[-CC-:B--2---:R-:W-:Y:S02]  /*192e0*/  SHF.R.U64 R15, R10, R18.reuse, R5.reuse ;  /* 0x000000120a0f7219 */ /* 0x184fe40000001205 */
[----:B------:R-:W-:Y:S01]  /*192f0*/  SHF.R.U32.HI R4, RZ, R18, R5 ;  /* 0x00000012ff047219 */ /* 0x000fe20000011605 */
[----:B------:R-:W-:-:S04]  /*19300*/  IMAD.MOV.U32 R18, RZ, RZ, 0x1 ;  /* 0x00000001ff127424 */ /* 0x000fc800078e00ff */
[----:B------:R-:W2:Y:S01]  /*19310*/  LDC R23, c[0x0][0x638] ;  /* 0x00018e00ff177b82 */ /* 0x000ea20000000800 */
[-CC-:B---3--:R-:W-:Y:S02]  /*19320*/  SHF.R.U64 R16, R15, R19.reuse, R4.reuse ;  /* 0x000000130f107219 */ /* 0x188fe40000001204 */
[-C--:B------:R-:W-:Y:S02]  /*19330*/  SHF.L.U32 R6, R6, R19.reuse, RZ ;  /* 0x0000001306067219 */ /* 0x080fe400000006ff */
[----:B------:R-:W-:Y:S01]  /*19340*/  SHF.R.U32.HI R5, RZ, R19, R4 ;  /* 0x00000013ff057219 */ /* 0x000fe20000011604 */
[----:B------:R-:W-:Y:S01]  /*19350*/  IMAD.MOV.U32 R4, RZ, RZ, R16 ;  /* 0x000000ffff047224 */ /* 0x000fe200078e0010 */
[----:B------:R-:W-:Y:S01]  /*19360*/  LOP3.LUT R24, RZ, R6, RZ, 0x33, !PT ;  /* 0x00000006ff187212 */ /* 0x000fe200078e33ff */
[----:B------:R-:W3:Y:S01]  /*19370*/  LDC R25, c[0x0][0x610] ;  /* 0x00018400ff197b82 */ /* 0x000ee20000000800 */
[----:B------:R-:W-:Y:S05]  /*19380*/  @!P0 BRA `(.L_x_396) ;  /* 0x0000000000288947 */ /* 0x000fea0003800000 */
        /* <DEDUP_REMOVED lines=10> */
.L_x_396:
[----:B-1----:R-:W-:Y:S01]  /*19430*/  SHF.R.U64 R4, R4, R22, R5 ;  /* 0x0000001604047219 */ /* 0x002fe20000001205 */
[----:B0-----:R-:W-:Y:S01]  /*19440*/  VIADD R7, R17, 0xffffffff ;  /* 0xffffffff11077836 */ /* 0x001fe20000000000 */
[----:B------:R-:W-:Y:S01]  /*19450*/  SHF.L.U32 R18, R18, R19, RZ ;  /* 0x0000001312127219 */ /* 0x000fe200000006ff */
[----:B------:R-:W-:Y:S01]  /*19460*/  @P4 IMAD R0, R11, R12, R2 ;  /* 0x0000000c0b004224 */ /* 0x000fe200078e0202 */
[----:B------:R-:W-:Y:S01]  /*19470*/  LOP3.LUT R3, R15, R24, RZ, 0xc0, !PT ;  /* 0x000000180f037212 */ /* 0x000fe200078ec0ff */
[----:B------:R-:W-:Y:S01]  /*19480*/  IMAD.MOV R5, RZ, RZ, -R4 ;  /* 0x000000ffff057224 */ /* 0x000fe200078e0a04 */
[----:B------:R-:W-:Y:S01]  /*19490*/  LOP3.LUT R7, R10, R7, RZ, 0xc0, !PT ;  /* 0x000000070a077212 */ /* 0x000fe200078ec0ff */
[----:B------:R-:W-:Y:S02]  /*194a0*/  IMAD.MOV.U32 R6, RZ, RZ, R14 ;  /* 0x000000ffff067224 */ /* 0x000fe400078e000e */
[----:B------:R-:W-:Y:S02]  /*194b0*/  IMAD R3, R18, R4, R3 ;  /* 0x0000000412037224 */ /* 0x000fe400078e0203 */
[----:B--2---:R-:W-:-:S02]  /*194c0*/  IMAD R2, R5, R23, R16 ;  /* 0x0000001705027224 */ /* 0x004fc400078e0210 */
[----:B---3--:R-:W-:Y:S02]  /*194d0*/  IMAD R0, R3, R25, R0 ;  /* 0x0000001903007224 */ /* 0x008fe400078e0200 */
[----:B------:R-:W-:Y:S02]  /*194e0*/  IMAD R5, R2, R17, R7 ;  /* 0x0000001102057224 */ /* 0x000fe400078e0207 */
[----:B------:R-:W-:-:S03]  /*194f0*/  IMAD.MOV.U32 R4, RZ, RZ, 0x1 ;  /* 0x00000001ff047424 */ /* 0x000fc600078e00ff */
[----:B------:R-:W-:Y:S02]  /*19500*/  SEL R7, R5, R0, !P4 ;  /* 0x0000000005077207 */ /* 0x000fe40006000000 */
[----:B------:R-:W-:-:S07]  /*19510*/  SEL R5, R0, R5, !P4 ;  /* 0x0000000500057207 */ /* 0x000fce0006000000 */
.L_x_394:
[----:B------:R-:W-:-:S08]  /*19520*/  NOP ;  /* 0x0000000000007918 */ /* 0x000fd00000000000 */
[----:B0-----:R-:W0:-:S00]  /*19530*/  USETMAXREG.DEALLOC.CTAPOOL 0x28 ;  /* 0x00000028000079c8 */ /* 0x001e0000080e0500 */
[----:B------:R-:W-:-:S13]  /*19540*/  ISETP.NE.AND P0, PT, RZ, UR8, PT ;  /* 0x00000008ff007c0c */ /* 0x000fda000bf05270 */
[----:B------:R-:W-:Y:S05]  /*19550*/  @P0 EXIT ;  /* 0x000000000000094d */ /* 0x000fea0003800000 */
[----:B0-----:R-:W-:Y:S01]  /*19560*/  LOP3.LUT P0, RZ, R4, 0xff, RZ, 0xc0, !PT ;  /* 0x000000ff04ff7812 */ /* 0x001fe2000780c0ff */
[----:B------:R-:W-:Y:S02]  /*19570*/  IMAD.MOV.U32 R13, RZ, RZ, 0x1 ;  /* 0x00000001ff0d7424 */ /* 0x000fe400078e00ff */
[----:B------:R-:W-:-:S10]  /*19580*/  IMAD.MOV.U32 R12, RZ, RZ, RZ ;  /* 0x000000ffff0c7224 */ /* 0x000fd400078e00ff */
[----:B------:R-:W-:Y:S05]  /*19590*/  @!P0 BRA `(.L_x_397) ;  /* 0x0000000c005c8947 */ /* 0x000fea0003800000 */
[----:B------:R-:W2:Y:S01]  /*195a0*/  LDL R0, [R1+0x1fc] ;  /* 0x0001fc0001007983 */ /* 0x000ea20000100800 */
[----:B------:R-:W-:Y:S01]  /*195b0*/  ULDC UR5, c[0x0][0x658] ;  /* 0x0001960000057ab9 */ /* 0x000fe20000000800 */
[----:B------:R-:W-:Y:S01]  /*195c0*/  UMOV UR7, 0xffffffff ;  /* 0xffffffff00077882 */ /* 0x000fe20000000000 */
[----:B------:R-:W-:Y:S01]  /*195d0*/  ULDC UR6, c[0x0][0xc] ;  /* 0x0000030000067ab9 */ /* 0x000fe20000000800 */
[----:B------:R-:W0:Y:S01]  /*195e0*/  S2R R10, SR_CgaCtaId ;  /* 0x00000000000a7919 */ /* 0x000e220000008800 */
[----:B------:R-:W-:Y:S01]  /*195f0*/  UMOV UR8, 0x1 ;  /* 0x0000000100087882 */ /* 0x000fe20000000000 */
[----:B------:R-:W-:Y:S01]  /*19600*/  BSSY B0, `(.L_x_397) ;  /* 0x00000d0000007945 */ /* 0x000fe20003800000 */
[----:B------:R-:W-:Y:S01]  /*19610*/  IMAD.MOV.U32 R9, RZ, RZ, 0x1 ;  /* 0x00000001ff097424 */ /* 0x000fe200078e00ff */
[----:B------:R-:W-:Y:S01]  /*19620*/  ULDC UR4, c[0x0][0x600] ;  /* 0x0001800000047ab9 */ /* 0x000fe20000000800 */
[----:B------:R-:W-:Y:S01]  /*19630*/  IMAD.MOV.U32 R13, RZ, RZ, 0x1 ;  /* 0x00000001ff0d7424 */ /* 0x000fe200078e00ff */
[----:B------:R-:W-:Y:S01]  /*19640*/  UIADD3 UR4, UR4, -0x1, URZ ;  /* 0xffffffff04047890 */ /* 0x000fe2000fffe03f */
[----:B------:R-:W-:Y:S01]  /*19650*/  IMAD.MOV.U32 R12, RZ, RZ, RZ ;  /* 0x000000ffff0c7224 */ /* 0x000fe200078e00ff */
[----:B------:R-:W-:Y:S01]  /*19660*/  ULDC.64 UR22, c[0x0][0x198] ;  /* 0x0000660000167ab9 */ /* 0x000fe20000000a00 */
[----:B0-----:R-:W-:-:S02]  /*19670*/  LOP3.LUT R10, R10, 0x1, RZ, 0xc0, !PT ;  /* 0x000000010a0a7812 */ /* 0x001fc400078ec0ff */
[----:B--2---:R-:W-:Y:S02]  /*19680*/  R2UR UR9, R0 ;  /* 0x00000000000972ca */ /* 0x004fe400000e0000 */
[----:B------:R-:W0:Y:S11]  /*19690*/  LDC R0, c[0x0][0x28c] ;  /* 0x0000a300ff007b82 */ /* 0x000e360000000800 */
[----:B------:R-:W-:-:S02]  /*196a0*/  ULOP3.LUT UR24, UR9, 0x2, URZ, 0xfc, !UPT ;  /* 0x0000000209187892 */ /* 0x000fc4000f8efc3f */
[----:B------:R-:W-:Y:S02]  /*196b0*/  USHF.L.U32 UR9, UR7, UR5, URZ ;  /* 0x0000000507097299 */ /* 0x000fe4000800063f */
[----:B------:R-:W-:Y:S01]  /*196c0*/  USHF.L.U32 UR5, UR8, UR5, URZ ;  /* 0x0000000508057299 */ /* 0x000fe2000800063f */
[----:B------:R-:W-:Y:S02]  /*196d0*/  ULDC UR7, c[0x0][0x10] ;  /* 0x0000040000077ab9 */ /* 0x000fe40000000800 */
[----:B------:R-:W-:Y:S01]  /*196e0*/  ULDC UR8, c[0x0][0x14] ;  /* 0x0000050000087ab9 */ /* 0x000fe20000000800 */
[----:B------:R-:W-:Y:S02]  /*196f0*/  UIMAD.WIDE.U32 UR6, UR6, UR7, URZ ;  /* 0x00000007060672a5 */ /* 0x000fe4000f8e003f */
[----:B------:R-:W-:Y:S02]  /*19700*/  ULOP3.LUT UR18, URZ, UR9, URZ, 0x33, !UPT ;  /* 0x000000093f127292 */ /* 0x000fe4000f8e333f */
[----:B------:R-:W-:Y:S01]  /*19710*/  UIMAD.WIDE.U32 UR20, UR6, UR8, URZ ;  /* 0x00000008061472a5 */ /* 0x000fe2000f8e003f */
[----:B0-----:R-:W-:Y:S01]  /*19720*/  VIADD R0, R0, 0x7f ;  /* 0x0000007f00007836 */ /* 0x001fe20000000000 */
[----:B------:R-:W-:-:S04]  /*19730*/  UIMAD UR13, UR7, UR8, URZ ;  /* 0x00000008070d72a4 */ /* 0x000fc8000f8e023f */
[----:B------:R-:W-:Y:S01]  /*19740*/  SHF.R.S32.HI R3, RZ, 0x1f, R0 ;  /* 0x0000001fff037819 */ /* 0x000fe20000011400 */
[----:B------:R-:W-:-:S03]  /*19750*/  UIADD3 UR13, UR21, UR13, URZ ;  /* 0x0000000d150d7290 */ /* 0x000fc6000fffe03f */
[----:B------:R-:W-:-:S04]  /*19760*/  LEA.HI R3, R3, R0, RZ, 0x7 ;  /* 0x0000000003037211 */ /* 0x000fc800078f38ff */
[----:B------:R-:W-:-:S05]  /*19770*/  SHF.R.S32.HI R11, RZ, 0x7, R3 ;  /* 0x00000007ff0b7819 */ /* 0x000fca0000011403 */
[----:B------:R-:W-:-:S07]  /*19780*/  VIADD R8, R11, 0x1 ;  /* 0x000000010b087836 */ /* 0x000fce0000000000 */
.L_x_408:
[----:B------:R-:W-:-:S03]  /*19790*/  UMOV UR6, 0xffffffff ;  /* 0xffffffff00067882 */ /* 0x000fc60000000000 */
[----:B------:R-:W-:Y:S05]  /*197a0*/  BRA.DIV UR6, `(.L_x_398) ;  /* 0x0000000e06dc7947 */ /* 0x000fea000b800000 */
[----:B------:R-:W-:-:S13]  /*197b0*/  ELECT P0, URZ, PT ;  /* 0x00000000003f782f */ /* 0x000fda0003800000 */
.L_x_419:
[----:B------:R-:W0:Y:S01]  /*197c0*/  LDC R0, c[0x0][0x28c] ;  /* 0x0000a300ff007b82 */ /* 0x000e220000000800 */
[----:B------:R-:W-:Y:S01]  /*197d0*/  BSSY B1, `(.L_x_399) ;  /* 0x000003b000017945 */ /* 0x000fe20003800000 */
[----:B0-----:R-:W-:-:S13]  /*197e0*/  ISETP.LT.OR P0, PT, R0, 0x1, !P0 ;  /* 0x000000010000780c */ /* 0x001fda0004701670 */
[----:B------:R-:W-:Y:S05]  /*197f0*/  @P0 BRA `(.L_x_400) ;  /* 0x0000000000e00947 */ /* 0x000fea0003800000 */
[----:B------:R-:W-:Y:S02]  /*19800*/  IMAD R7, R7, 0x2, R10 ;  /* 0x0000000207077824 */ /* 0x000fe400078e020a */
[----:B------:R-:W-:Y:S02]  /*19810*/  IMAD.SHL.U32 R14, R5, 0x100, RZ ;  /* 0x00000100050e7824 */ /* 0x000fe400078e00ff */
[----:B------:R-:W-:Y:S02]  /*19820*/  IMAD.MOV.U32 R17, RZ, RZ, RZ ;  /* 0x000000ffff117224 */ /* 0x000fe400078e00ff */
[----:B------:R-:W-:Y:S02]  /*19830*/  IMAD.MOV.U32 R0, RZ, RZ, R8 ;  /* 0x000000ffff007224 */ /* 0x000fe400078e0008 */
[----:B------:R-:W-:Y:S02]  /*19840*/  IMAD.MOV.U32 R2, RZ, RZ, R13 ;  /* 0x000000ffff027224 */ /* 0x000fe400078e000d */
[----:B------:R-:W-:-:S02]  /*19850*/  IMAD.MOV.U32 R3, RZ, RZ, R12 ;  /* 0x000000ffff037224 */ /* 0x000fc400078e000c */
[----:B------:R-:W-:-:S07]  /*19860*/  IMAD R7, R7, 0x58, RZ ;  /* 0x0000005807077824 */ /* 0x000fce00078e02ff */
.L_x_403:
[----:B------:R-:W0:Y:S01]  /*19870*/  S2R R5, SR_CgaCtaId ;  /* 0x0000000000057919 */ /* 0x000e220000008800 */
[----:B------:R-:W-:Y:S01]  /*19880*/  MOV R4, 0x400 ;  /* 0x0000040000047802 */ /* 0x000fe20000000f00 */
[----:B------:R-:W1:Y:S03]  /*19890*/  S2R R18, SR_TID.X ;  /* 0x0000000000127919 */ /* 0x000e660000002100 */
[----:B0-----:R-:W-:Y:S02]  /*198a0*/  LEA R16, R5, R4, 0x18 ;  /* 0x0000000405107211 */ /* 0x001fe400078ec0ff */
[----:B------:R-:W-:Y:S02]  /*198b0*/  SHF.L.U32 R4, R2, 0x1f, RZ ;  /* 0x0000001f02047819 */ /* 0x000fe400000006ff */
[----:B-1----:R-:W-:Y:S01]  /*198c0*/  LOP3.LUT P1, RZ, R18, 0x7f, RZ, 0xc0, !PT ;  /* 0x0000007f12ff7812 */ /* 0x002fe2000782c0ff */
[----:B------:R-:W-:-:S04]  /*198d0*/  IMAD R15, R3, 0x8, R16 ;  /* 0x00000008030f7824 */ /* 0x000fc800078e0210 */
[----:B------:R-:W0:Y:S08]  /*198e0*/  SYNCS.PHASECHK.TRANS64.TRYWAIT P0, [R15+URZ+0x20], R4 ;  /* 0x000020040f0075a7 */ /* 0x000e30000800017f */
[----:B------:R-:W1:Y:S01]  /*198f0*/  @!P1 LDC R5, c[0x0][0x500] ;  /* 0x00014000ff059b82 */ /* 0x000e620000000800 */
[----:B0-----:R-:W-:Y:S05]  /*19900*/  @!P0 BRA `(.L_x_401) ;  /* 0x0000000c00a48947 */ /* 0x001fea0003800000 */
.L_x_420:
[----:B------:R-:W-:Y:S01]  /*19910*/  UPRMT UR6, UR24, 0x9910, URZ ;  /* 0x0000991018067896 */ /* 0x000fe2000800003f */
[----:B-1----:R1:W-:Y:S03]  /*19920*/  @!P1 SYNCS.ARRIVE.TRANS64 RZ, [R15+URZ], R5 ;  /* 0x000000050fff99a7 */ /* 0x0023e6000800003f */
[----:B------:R-:W-:-:S06]  /*19930*/  UISETP.NE.AND UP0, UPT, UR6, 0x2, UPT ;  /* 0x000000020600788c */ /* 0x000fcc000bf05270 */
[----:B------:R-:W-:-:S13]  /*19940*/  PLOP3.LUT P0, PT, PT, PT, UP0, 0x80, 0x0 ;  /* 0x000000000000781c */ /* 0x000fda0003f0f008 */
[----:B-1----:R-:W-:Y:S05]  /*19950*/  @P0 BRA `(.L_x_402) ;  /* 0x0000000000040947 */ /* 0x002fea0003800000 */
[----:B------:R-:W-:Y:S01]  /*19960*/  BPT.TRAP 0x1 ;  /* 0x000000040000795c */ /* 0x000fe20000300000 */
.L_x_402:
[----:B0-----:R-:W-:Y:S01]  /*19970*/  IMAD R4, R3, 0x2, R10 ;  /* 0x0000000203047824 */ /* 0x001fe200078e020a */
[----:B------:R-:W-:Y:S01]  /*19980*/  R2UR UR9, R15 ;  /* 0x000000000f0972ca */ /* 0x000fe200000e0000 */
[--C-:B------:R-:W-:Y:S01]  /*19990*/  IMAD R5, R3, 0x8000, R16.reuse ;  /* 0x0000800003057824 */ /* 0x100fe200078e0210 */
[----:B------:R-:W-:Y:S01]  /*199a0*/  UIADD3 UR6, UP0, UR22, 0xf0, URZ ;  /* 0x000000f016067890 */ /* 0x000fe2000ff1e03f */
[----:B------:R-:W-:Y:S01]  /*199b0*/  IMAD R4, R4, 0x2c00, R16 ;  /* 0x00002c0004047824 */ /* 0x000fe200078e0210 */
[----:B------:R-:W-:Y:S01]  /*199c0*/  R2UR UR11, R14 ;  /* 0x000000000e0b72ca */ /* 0x000fe200000e0000 */
[----:B------:R-:W-:Y:S01]  /*199d0*/  VIADD R0, R0, 0xffffffff ;  /* 0xffffffff00007836 */ /* 0x000fe20000000000 */
[----:B------:R-:W-:Y:S01]  /*199e0*/  R2UR UR7, R5 ;  /* 0x00000000050772ca */ /* 0x000fe200000e0000 */
[----:B------:R-:W-:Y:S01]  /*199f0*/  UIADD3 UR26, UP1, UR22, 0x1f0, URZ ;  /* 0x000001f0161a7890 */ /* 0x000fe2000ff3e03f */
[----:B------:R-:W-:Y:S01]  /*19a00*/  R2UR UR8, R4 ;  /* 0x00000000040872ca */ /* 0x000fe200000e0000 */
[----:B------:R-:W-:Y:S01]  /*19a10*/  VIADD R3, R3, 0x1 ;  /* 0x0000000103037836 */ /* 0x000fe20000000000 */
[----:B------:R-:W-:Y:S01]  /*19a20*/  R2UR UR10, R17 ;  /* 0x00000000110a72ca */ /* 0x000fe200000e0000 */
[----:B------:R-:W-:Y:S01]  /*19a30*/  UIADD3.X UR27, URZ, UR23, URZ, UP1, !UPT ;  /* 0x000000173f1b7290 */ /* 0x000fe20008ffe43f */
[----:B------:R-:W-:Y:S01]  /*19a40*/  R2UR UR12, R6 ;  /* 0x00000000060c72ca */ /* 0x000fe200000e0000 */
[----:B------:R-:W-:Y:S01]  /*19a50*/  UMOV UR14, 0x0 ;  /* 0x00000000000e7882 */ /* 0x000fe20000000000 */
[----:B------:R-:W-:Y:S01]  /*19a60*/  R2UR UR19, R7 ;  /* 0x00000000071372ca */ /* 0x000fe200000e0000 */
[----:B------:R-:W-:Y:S01]  /*19a70*/  UMOV UR15, 0x10000000 ;  /* 0x10000000000f7882 */ /* 0x000fe20000000000 */
[----:B------:R-:W-:Y:S01]  /*19a80*/  ISETP.GT.AND P1, PT, R0, 0x1, PT ;  /* 0x000000010000780c */ /* 0x000fe20003f24270 */
[----:B------:R-:W-:Y:S01]  /*19a90*/  UMOV UR25, 0x30000 ;  /* 0x0003000000197882 */ /* 0x000fe20000000000 */
[----:B------:R-:W-:Y:S01]  /*19aa0*/  ISETP.NE.AND P0, PT, R3, 0x4, PT ;  /* 0x000000040300780c */ /* 0x000fe20003f05270 */
[----:B------:R-:W-:Y:S01]  /*19ab0*/  UIADD3 UR16, UR7, 0x100, URZ ;  /* 0x0000010007107890 */ /* 0x000fe2000fffe03f */
[----:B------:R-:W-:Y:S01]  /*19ac0*/  VIADD R17, R17, 0x80 ;  /* 0x0000008011117836 */ /* 0x000fe20000000000 */
[----:B------:R-:W-:Y:S01]  /*19ad0*/  UIADD3.X UR7, URZ, UR23, URZ, UP0, !UPT ;  /* 0x000000173f077290 */ /* 0x000fe200087fe43f */
[----:B------:R-:W-:Y:S01]  /*19ae0*/  SEL R5, RZ, 0x1, P0 ;  /* 0x00000001ff057807 */ /* 0x000fe20000000000 */
[----:B------:R-:W-:Y:S01]  /*19af0*/  UIADD3 UR17, UR8, 0x20100, URZ ;  /* 0x0002010008117890 */ /* 0x000fe2000fffe03f */
[----:B------:R-:W-:-:S02]  /*19b00*/  SEL R3, R3, RZ, P0 ;  /* 0x000000ff03037207 */ /* 0x000fc40000000000 */
[----:B------:R-:W-:Y:S01]  /*19b10*/  UMOV UR8, UR16 ;  /* 0x0000001000087c82 */ /* 0x000fe20008000000 */
[----:B------:R-:W-:-:S03]  /*19b20*/  LOP3.LUT R2, R2, R5, RZ, 0x3c, !PT ;  /* 0x0000000502027212 */ /* 0x000fc600078e3cff */
[----:B------:R0:W-:Y:S02]  /*19b30*/  UTMALDG.3D [UR8], [UR6], desc[UR14] ;  /* 0x00000e08060075b4 */ /* 0x0001e40008011000 */
[----:B0-----:R-:W-:Y:S01]  /*19b40*/  UMOV UR8, UR17 ;  /* 0x0000001100087c82 */ /* 0x001fe20008000000 */
[----:B------:R-:W-:Y:S02]  /*19b50*/  UMOV UR11, UR19 ;  /* 0x00000013000b7c82 */ /* 0x000fe40008000000 */
[----:B------:R0:W-:Y:S02]  /*19b60*/  UTMALDG.3D.MULTICAST [UR8], [UR26], UR25, desc[UR14] ;  /* 0x00000e081a0073b4 */ /* 0x0001e40008011819 */
[----:B0-----:R-:W-:Y:S05]  /*19b70*/  @P1 BRA `(.L_x_403) ;  /* 0xfffffffc003c1947 */ /* 0x001fea000383ffff */
.L_x_400:
[----:B------:R-:W-:Y:S05]  /*19b80*/  BSYNC B1 ;  /* 0x0000000000017941 */ /* 0x000fea0003800000 */
.L_x_399:
[----:B------:R-:W2:Y:S01]  /*19b90*/  LDL.LU R18, [R1+0x200] ;  /* 0x0002000001127983 */ /* 0x000ea20000300800 */
[----:B------:R-:W-:Y:S01]  /*19ba0*/  LOP3.LUT P1, RZ, R9, 0xff, RZ, 0xc0, !PT ;  /* 0x000000ff09ff7812 */ /* 0x000fe2000782c0ff */
[----:B------:R-:W-:Y:S01]  /*19bb0*/  IMAD.IADD R12, R11, 0x1, R12 ;  /* 0x000000010b0c7824 */ /* 0x000fe200078e020c */
[----:B------:R-:W-:Y:S01]  /*19bc0*/  ULDC.64 UR6, c[0x0][0x650] ;  /* 0x0001940000067ab9 */ /* 0x000fe20000000a00 */
[----:B------:R-:W3:Y:S01]  /*19bd0*/  LDL.LU R16, [R1+0x208] ;  /* 0x0002080001107983 */ /* 0x000ee20000300800 */
[----:B------:R-:W-:Y:S01]  /*19be0*/  BSSY B1, `(.L_x_404) ;  /* 0x000006f000017945 */ /* 0x000fe20003800000 */
[----:B------:R-:W-:Y:S01]  /*19bf0*/  IMAD.MOV.U32 R5, RZ, RZ, -0x1 ;  /* 0xffffffffff057424 */ /* 0x000fe200078e00ff */
[----:B------:R-:W-:Y:S01]  /*19c00*/  SHF.R.U32.HI R0, RZ, 0x2, R12 ;  /* 0x00000002ff007819 */ /* 0x000fe2000001160c */
[----:B------:R-:W-:Y:S01]  /*19c10*/  IMAD.MOV.U32 R7, RZ, RZ, -0x1 ;  /* 0xffffffffff077424 */ /* 0x000fe200078e00ff */
[----:B------:R-:W-:Y:S01]  /*19c20*/  ISETP.GT.U32.AND P0, PT, R12, 0x3, PT ;  /* 0x000000030c00780c */ /* 0x000fe20003f04070 */
[----:B------:R-:W-:Y:S01]  /*19c30*/  IMAD.MOV.U32 R6, RZ, RZ, -0x1 ;  /* 0xffffffffff067424 */ /* 0x000fe200078e00ff */
[----:B------:R-:W-:-:S02]  /*19c40*/  LOP3.LUT R0, R0, 0x1, RZ, 0xc0, !PT ;  /* 0x0000000100007812 */ /* 0x000fc400078ec0ff */
[----:B------:R-:W-:Y:S01]  /*19c50*/  ISETP.LT.U32.AND P0, PT, R11, 0x4, P0 ;  /* 0x000000040b00780c */ /* 0x000fe20000701070 */
[----:B------:R-:W0:Y:S01]  /*19c60*/  @P1 S2R R3, SR_CgaCtaId ;  /* 0x0000000000031919 */ /* 0x000e220000008800 */
[----:B------:R-:W-:Y:S02]  /*19c70*/  @P1 MOV R2, 0x400 ;  /* 0x0000040000021802 */ /* 0x000fe40000000f00 */
[----:B------:R-:W-:Y:S02]  /*19c80*/  LOP3.LUT R12, R12, 0x3, RZ, 0xc0, !PT ;  /* 0x000000030c0c7812 */ /* 0x000fe400078ec0ff */
[----:B------:R-:W-:Y:S02]  /*19c90*/  PRMT R9, RZ, 0x7610, R9 ;  /* 0x00007610ff097816 */ /* 0x000fe40000000009 */
[----:B0-----:R-:W-:-:S04]  /*19ca0*/  @P1 LEA R2, R3, R2, 0x18 ;  /* 0x0000000203021211 */ /* 0x001fc800078ec0ff */
[----:B------:R0:W-:Y:S01]  /*19cb0*/  @P1 SYNCS.ARRIVE.TRANS64.A1T0 RZ, [R2+URZ+0x58], RZ ;  /* 0x000058ff02ff19a7 */ /* 0x0001e2000810003f */
[----:B------:R-:W-:Y:S02]  /*19cc0*/  ISETP.NE.U32.AND P1, PT, R0, 0x1, PT ;  /* 0x000000010000780c */ /* 0x000fe40003f25070 */
[----:B------:R-:W-:Y:S02]  /*19cd0*/  SEL R0, RZ, 0x1, !P0 ;  /* 0x00000001ff007807 */ /* 0x000fe40004000000 */
[----:B------:R-:W-:-:S04]  /*19ce0*/  ISETP.GT.U32.AND P1, PT, R11, 0x3, !P1 ;  /* 0x000000030b00780c */ /* 0x000fc80004f24070 */
[----:B0-----:R-:W-:-:S04]  /*19cf0*/  SEL R2, RZ, 0x1, !P1 ;  /* 0x00000001ff027807 */ /* 0x001fc80004800000 */
[--C-:B------:R-:W-:Y:S02]  /*19d00*/  LOP3.LUT R13, R2, R13, R0.reuse, 0x96, !PT ;  /* 0x0000000d020d7212 */ /* 0x100fe400078e9600 */
[----:B------:R-:W-:Y:S02]  /*19d10*/  PRMT R0, RZ, 0x7610, R0 ;  /* 0x00007610ff007816 */ /* 0x000fe40000000000 */
[----:B---3--:R-:W-:-:S04]  /*19d20*/  IADD3 R16, P2, R16, UR20, RZ ;  /* 0x0000001410107c10 */ /* 0x008fc8000ff5e0ff */
[----:B--2---:R-:W-:Y:S01]  /*19d30*/  IADD3.X R18, R18, UR13, RZ, P2, !PT ;  /* 0x0000000d12127c10 */ /* 0x004fe200097fe4ff */
[----:B------:R0:W-:Y:S01]  /*19d40*/  STL [R1+0x208], R16 ;  /* 0x0002081001007387 */ /* 0x0001e20000100800 */
[----:B------:R-:W-:-:S03]  /*19d50*/  ISETP.GE.U32.AND P2, PT, R16, UR6, PT ;  /* 0x0000000610007c0c */ /* 0x000fc6000bf46070 */
[----:B------:R0:W-:Y:S01]  /*19d60*/  STL [R1+0x200], R18 ;  /* 0x0002001201007387 */ /* 0x0001e20000100800 */
[----:B------:R-:W-:-:S13]  /*19d70*/  ISETP.GE.U32.AND.EX P0, PT, R18, UR7, PT, P2 ;  /* 0x0000000712007c0c */ /* 0x000fda000bf06120 */
[----:B0-----:R-:W-:Y:S05]  /*19d80*/  @P0 BRA `(.L_x_405) ;  /* 0x0000000400500947 */ /* 0x001fea0003800000 */
[----:B------:R-:W-:Y:S01]  /*19d90*/  ULDC.64 UR6, c[0x0][0x628] ;  /* 0x00018a0000067ab9 */ /* 0x000fe20000000a00 */
[----:B------:R-:W0:Y:S01]  /*19da0*/  S2R R14, SR_CTAID.X ;  /* 0x00000000000e7919 */ /* 0x000e220000002500 */
[----:B------:R-:W-:Y:S01]  /*19db0*/  ISETP.NE.U32.AND P0, PT, RZ, UR6, PT ;  /* 0x00000006ff007c0c */ /* 0x000fe2000bf05070 */
[----:B------:R-:W-:Y:S01]  /*19dc0*/  ULDC UR9, c[0x0][0x630] ;  /* 0x00018c0000097ab9 */ /* 0x000fe20000000800 */
[----:B------:R-:W-:Y:S01]  /*19dd0*/  IMAD.MOV.U32 R2, RZ, RZ, R16 ;  /* 0x000000ffff027224 */ /* 0x000fe200078e0010 */
[----:B------:R-:W1:Y:S01]  /*19de0*/  S2R R0, SR_CTAID.Y ;  /* 0x0000000000007919 */ /* 0x000e620000002600 */
[----:B------:R-:W-:Y:S01]  /*19df0*/  ISETP.NE.AND.EX P0, PT, RZ, UR7, PT, P0 ;  /* 0x00000007ff007c0c */ /* 0x000fe2000bf05300 */
[----:B------:R-:W-:-:S12]  /*19e00*/  IMAD.MOV.U32 R3, RZ, RZ, R18 ;  /* 0x000000ffff037224 */ /* 0x000fd800078e0012 */
[----:B------:R-:W-:Y:S05]  /*19e10*/  @!P0 BRA `(.L_x_406) ;  /* 0x0000000000288947 */ /* 0x000fea0003800000 */
[----:B------:R-:W-:Y:S02]  /*19e20*/  ULDC UR8, c[0x0][0x634] ;  /* 0x00018d0000087ab9 */ /* 0x000fe40000000800 */
[----:B------:R-:W-:-:S05]  /*19e30*/  IADD3 R7, P0, R16, UR8, RZ ;  /* 0x0000000810077c10 */ /* 0x000fca000ff1e0ff */
[----:B------:R-:W-:-:S04]  /*19e40*/  IMAD.X R15, RZ, RZ, R18, P0 ;  /* 0x000000ffff0f7224 */ /* 0x000fc800000e0612 */
[----:B------:R-:W-:-:S04]  /*19e50*/  IMAD.WIDE.U32 R4, R15, UR6, RZ ;  /* 0x000000060f047c25 */ /* 0x000fc8000f8e00ff */
[----:B------:R-:W-:-:S04]  /*19e60*/  IMAD.WIDE.U32 R4, P0, R7, UR7, R4 ;  /* 0x0000000707047c25 */ /* 0x000fc8000f800004 */
[----:B------:R-:W-:-:S04]  /*19e70*/  IMAD.WIDE.U32 R6, R7, UR6, RZ ;  /* 0x0000000607067c25 */ /* 0x000fc8000f8e00ff */
[----:B------:R-:W-:Y:S01]  /*19e80*/  IMAD.X R3, RZ, RZ, RZ, P0 ;  /* 0x000000ffff037224 */ /* 0x000fe200000e06ff */
[----:B------:R-:W-:Y:S01]  /*19e90*/  IADD3 RZ, P0, R7, R4, RZ ;  /* 0x0000000407ff7210 */ /* 0x000fe20007f1e0ff */
[----:B------:R-:W-:-:S04]  /*19ea0*/  IMAD.MOV.U32 R2, RZ, RZ, R5 ;  /* 0x000000ffff027224 */ /* 0x000fc800078e0005 */
[----:B------:R-:W-:-:S08]  /*19eb0*/  IMAD.WIDE.U32.X R2, R15, UR7, R2, P0 ;  /* 0x000000070f027c25 */ /* 0x000fd000080e0402 */
.L_x_406:
[--C-:B------:R-:W-:Y:S01]  /*19ec0*/  SHF.R.U64 R6, R2, UR9, R3.reuse ;  /* 0x0000000902067c19 */ /* 0x100fe20008001203 */
[----:B------:R-:W-:Y:S01]  /*19ed0*/  ULDC.64 UR6, c[0x0][0x620] ;  /* 0x0001880000067ab9 */ /* 0x000fe20000000a00 */
[----:B------:R-:W-:Y:S01]  /*19ee0*/  SHF.R.U32.HI R2, RZ, UR9, R3 ;  /* 0x00000009ff027c19 */ /* 0x000fe20008011603 */
[----:B------:R-:W-:Y:S01]  /*19ef0*/  IMAD.MOV.U32 R3, RZ, RZ, R18 ;  /* 0x000000ffff037224 */ /* 0x000fe200078e0012 */
[----:B------:R-:W-:Y:S01]  /*19f00*/  IADD3 R5, P0, RZ, -R6, RZ ;  /* 0x80000006ff057210 */ /* 0x000fe20007f1e0ff */
[----:B------:R-:W2:Y:S01]  /*19f10*/  LDC R21, c[0x0][0x144] ;  /* 0x00005100ff157b82 */ /* 0x000ea20000000800 */
[----:B0-----:R-:W-:Y:S01]  /*19f20*/  I2FP.F32.U32 R7, R14 ;  /* 0x0000000e00077245 */ /* 0x001fe20000201000 */
[----:B------:R-:W-:Y:S01]  /*19f30*/  ULDC.64 UR10, c[0x0][0x640] ;  /* 0x00019000000a7ab9 */ /* 0x000fe20000000a00 */
[----:B------:R-:W-:Y:S01]  /*19f40*/  ULDC UR8, c[0x0][0x608] ;  /* 0x0001820000087ab9 */ /* 0x000fe20000000800 */
[----:B------:R-:W-:Y:S01]  /*19f50*/  IMAD.X R2, RZ, RZ, ~R2, P0 ;  /* 0x000000ffff027224 */ /* 0x000fe200000e0e02 */
[----:B------:R-:W-:-:S03]  /*19f60*/  ISETP.NE.U32.AND P0, PT, RZ, UR10, PT ;  /* 0x0000000aff007c0c */ /* 0x000fc6000bf05070 */
[----:B------:R-:W-:Y:S01]  /*19f70*/  IMAD R4, R2, UR6, RZ ;  /* 0x0000000602047c24 */ /* 0x000fe2000f8e02ff */
[----:B------:R-:W0:Y:S01]  /*19f80*/  LDC R17, c[0x0][0x148] ;  /* 0x00005200ff117b82 */ /* 0x000e220000000800 */
[----:B------:R-:W-:Y:S01]  /*19f90*/  IMAD.MOV.U32 R2, RZ, RZ, R16 ;  /* 0x000000ffff027224 */ /* 0x000fe200078e0010 */
[----:B------:R-:W-:-:S03]  /*19fa0*/  ISETP.NE.AND.EX P0, PT, RZ, UR11, PT, P0 ;  /* 0x0000000bff007c0c */ /* 0x000fc6000bf05300 */
[----:B------:R-:W-:Y:S01]  /*19fb0*/  IMAD.WIDE.U32 R2, R5, UR6, R2 ;  /* 0x0000000605027c25 */ /* 0x000fe2000f8e0002 */
[----:B------:R-:W-:-:S03]  /*19fc0*/  ULDC UR6, c[0x0][0x150] ;  /* 0x0000540000067ab9 */ /* 0x000fc60000000800 */
[----:B------:R-:W-:Y:S02]  /*19fd0*/  IMAD R5, R5, UR7, R4 ;  /* 0x0000000705057c24 */ /* 0x000fe4000f8e0204 */
[----:B------:R-:W-:Y:S01]  /*19fe0*/  FMUL R4, R7, UR6 ;  /* 0x0000000607047c20 */ /* 0x000fe20008400000 */
[----:B------:R-:W-:Y:S01]  /*19ff0*/  ULDC UR6, c[0x0][0x618] ;  /* 0x0001860000067ab9 */ /* 0x000fe20000000800 */
[----:B------:R-:W-:Y:S01]  /*1a000*/  ULDC UR7, c[0x0][0x154] ;  /* 0x0000550000077ab9 */ /* 0x000fe20000000800 */
[----:B------:R-:W-:-:S03]  /*1a010*/  IMAD.IADD R3, R3, 0x1, R5 ;  /* 0x0000000103037824 */ /* 0x000fc600078e0205 */
[----:B------:R-:W3:Y:S02]  /*1a020*/  F2I.U32.TRUNC.NTZ R4, R4 ;  /* 0x0000000400047305 */ /* 0x000ee4000020f000 */
[----:B------:R-:W-:Y:S02]  /*1a030*/  SHF.R.U64 R7, R2, UR6, R3 ;  /* 0x0000000602077c19 */ /* 0x000fe40008001203 */
[----:B-1----:R-:W-:-:S05]  /*1a040*/  I2FP.F32.U32 R2, R0 ;  /* 0x0000000000027245 */ /* 0x002fca0000201000 */
[----:B------:R-:W-:Y:S01]  /*1a050*/  FMUL R18, R2, UR7 ;  /* 0x0000000702127c20 */ /* 0x000fe20008400000 */
[----:B------:R-:W-:Y:S01]  /*1a060*/  SHF.R.U32.HI R2, RZ, UR6, R3 ;  /* 0x00000006ff027c19 */ /* 0x000fe20008011603 */
[----:B------:R-:W-:-:S03]  /*1a070*/  ULDC UR6, c[0x0][0x658] ;  /* 0x0001960000067ab9 */ /* 0x000fc60000000800 */
[--C-:B------:R-:W-:Y:S01]  /*1a080*/  SHF.R.U64 R16, R7, UR8, R2.reuse ;  /* 0x0000000807107c19 */ /* 0x100fe20008001202 */
[----:B------:R-:W1:Y:S01]  /*1a090*/  F2I.U32.TRUNC.NTZ R18, R18 ;  /* 0x0000001200127305 */ /* 0x000e62000020f000 */
[----:B------:R-:W-:Y:S01]  /*1a0a0*/  SHF.R.U32.HI R3, RZ, UR8, R2 ;  /* 0x00000008ff037c19 */ /* 0x000fe20008011602 */
[----:B---3--:R-:W-:-:S03]  /*1a0b0*/  IMAD.MOV R4, RZ, RZ, -R4 ;  /* 0x000000ffff047224 */ /* 0x008fc600078e0a04 */
[--C-:B------:R-:W-:Y:S01]  /*1a0c0*/  SHF.R.U64 R15, R16, UR6, R3.reuse ;  /* 0x00000006100f7c19 */ /* 0x100fe20008001203 */
[----:B--2---:R-:W-:Y:S01]  /*1a0d0*/  IMAD R14, R21, R4, R14 ;  /* 0x00000004150e7224 */ /* 0x004fe200078e020e */
[----:B------:R-:W-:-:S03]  /*1a0e0*/  SHF.R.U32.HI R19, RZ, UR6, R3 ;  /* 0x00000006ff137c19 */ /* 0x000fc60008011603 */
[----:B------:R-:W-:Y:S02]  /*1a0f0*/  IMAD.MOV.U32 R2, RZ, RZ, R15 ;  /* 0x000000ffff027224 */ /* 0x000fe400078e000f */
[----:B------:R-:W-:Y:S01]  /*1a100*/  IMAD.MOV.U32 R3, RZ, RZ, R19 ;  /* 0x000000ffff037224 */ /* 0x000fe200078e0013 */
[----:B------:R-:W-:Y:S06]  /*1a110*/  @!P0 BRA `(.L_x_407) ;  /* 0x0000000000288947 */ /* 0x000fec0003800000 */
[----:B------:R-:W-:Y:S02]  /*1a120*/  ULDC UR6, c[0x0][0x64c] ;  /* 0x0001930000067ab9 */ /* 0x000fe40000000800 */
[----:B------:R-:W-:-:S05]  /*1a130*/  IADD3 R3, P0, R15, UR6, RZ ;  /* 0x000000060f037c10 */ /* 0x000fca000ff1e0ff */
[----:B------:R-:W-:-:S04]  /*1a140*/  IMAD.X R19, RZ, RZ, R19, P0 ;  /* 0x000000ffff137224 */ /* 0x000fc800000e0613 */
[----:B------:R-:W-:-:S04]  /*1a150*/  IMAD.WIDE.U32 R4, R19, UR10, RZ ;  /* 0x0000000a13047c25 */ /* 0x000fc8000f8e00ff */
[----:B------:R-:W-:-:S04]  /*1a160*/  IMAD.WIDE.U32 R4, P0, R3, UR11, R4 ;  /* 0x0000000b03047c25 */ /* 0x000fc8000f800004 */
[----:B------:R-:W-:-:S04]  /*1a170*/  IMAD.WIDE.U32 R2, R3, UR10, RZ ;  /* 0x0000000a03027c25 */ /* 0x000fc8000f8e00ff */
[----:B------:R-:W-:Y:S01]  /*1a180*/  IMAD.MOV.U32 R2, RZ, RZ, R5 ;  /* 0x000000ffff027224 */ /* 0x000fe200078e0005 */
[----:B------:R-:W-:Y:S01]  /*1a190*/  IADD3 RZ, P1, R3, R4, RZ ;  /* 0x0000000403ff7210 */ /* 0x000fe20007f3e0ff */
[----:B------:R-:W-:-:S04]  /*1a1a0*/  IMAD.X R3, RZ, RZ, RZ, P0 ;  /* 0x000000ffff037224 */ /* 0x000fc800000e06ff */
[----:B------:R-:W-:-:S08]  /*1a1b0*/  IMAD.WIDE.U32.X R2, R19, UR11, R2, P1 ;  /* 0x0000000b13027c25 */ /* 0x000fd000088e0402 */
.L_x_407:
[----:B------:R-:W-:Y:S01]  /*1a1c0*/  ULDC UR6, c[0x0][0x648] ;  /* 0x0001920000067ab9 */ /* 0x000fe20000000800 */
[----:B-1----:R-:W-:Y:S01]  /*1a1d0*/  IMAD.MOV R18, RZ, RZ, -R18 ;  /* 0x000000ffff127224 */ /* 0x002fe200078e0a12 */
[----:B------:R-:W-:Y:S01]  /*1a1e0*/  SHF.R.U64 R3, R2, UR6, R3 ;  /* 0x0000000602037c19 */ /* 0x000fe20008001203 */
[----:B------:R-:W-:Y:S01]  /*1a1f0*/  ULDC UR6, c[0x0][0x638] ;  /* 0x00018e0000067ab9 */ /* 0x000fe20000000800 */
[----:B------:R-:W-:Y:S01]  /*1a200*/  LOP3.LUT R16, R16, UR18, RZ, 0xc0, !PT ;  /* 0x0000001210107c12 */ /* 0x000fe2000f8ec0ff */
[----:B0-----:R-:W-:Y:S01]  /*1a210*/  @P4 IMAD R14, R17, R18, R0 ;  /* 0x00000012110e4224 */ /* 0x001fe200078e0200 */
[----:B------:R-:W-:Y:S01]  /*1a220*/  LOP3.LUT R2, R7, UR4, RZ, 0xc0, !PT ;  /* 0x0000000407027c12 */ /* 0x000fe2000f8ec0ff */
[----:B------:R-:W-:Y:S01]  /*1a230*/  IMAD.MOV R0, RZ, RZ, -R3 ;  /* 0x000000ffff007224 */ /* 0x000fe200078e0a03 */
[----:B------:R-:W-:Y:S01]  /*1a240*/  ULDC UR7, c[0x0][0x610] ;  /* 0x0001840000077ab9 */ /* 0x000fe20000000800 */
[----:B------:R-:W-:Y:S02]  /*1a250*/  IMAD R3, R3, UR5, R16 ;  /* 0x0000000503037c24 */ /* 0x000fe4000f8e0210 */
[----:B------:R-:W-:Y:S01]  /*1a260*/  IMAD R15, R0, UR6, R15 ;  /* 0x00000006000f7c24 */ /* 0x000fe2000f8e020f */
[----:B------:R-:W-:Y:S01]  /*1a270*/  ULDC UR6, c[0x0][0x600] ;  /* 0x0001800000067ab9 */ /* 0x000fe20000000800 */
[----:B------:R-:W-:-:S02]  /*1a280*/  IMAD R14, R3, UR7, R14 ;  /* 0x00000007030e7c24 */ /* 0x000fc4000f8e020e */
[----:B------:R-:W-:Y:S02]  /*1a290*/  IMAD R15, R15, UR6, R2 ;  /* 0x000000060f0f7c24 */ /* 0x000fe4000f8e0202 */
[----:B------:R-:W-:-:S03]  /*1a2a0*/  IMAD.MOV.U32 R0, RZ, RZ, 0x1 ;  /* 0x00000001ff007424 */ /* 0x000fc600078e00ff */
[----:B------:R-:W-:Y:S02]  /*1a2b0*/  SEL R7, R15, R14, !P4 ;  /* 0x0000000e0f077207 */ /* 0x000fe40006000000 */
[----:B------:R-:W-:-:S07]  /*1a2c0*/  SEL R5, R14, R15, !P4 ;  /* 0x0000000f0e057207 */ /* 0x000fce0006000000 */
.L_x_405:
[----:B------:R-:W-:Y:S05]  /*1a2d0*/  BSYNC B1 ;  /* 0x0000000000017941 */ /* 0x000fea0003800000 */
.L_x_404:
[----:B------:R-:W-:-:S13]  /*1a2e0*/  LOP3.LUT P0, RZ, R0, 0xff, RZ, 0xc0, !PT ;  /* 0x000000ff00ff7812 */ /* 0x000fda000780c0ff */
[----:B------:R-:W-:Y:S05]  /*1a2f0*/  @P0 BRA `(.L_x_408) ;  /* 0xfffffff400240947 */ /* 0x000fea000383ffff */
[----:B------:R-:W-:Y:S05]  /*1a300*/  BSYNC B0 ;  /* 0x0000000000007941 */ /* 0x000fea0003800000 */
.L_x_397:
[----:B------:R-:W-:-:S03]  /*1a310*/  UMOV UR6, 0xffffffff ;  /* 0xffffffff00067882 */ /* 0x000fc60000000000 */
[----:B------:R-:W-:Y:S05]  /*1a320*/  BRA.DIV UR6, `(.L_x_409) ;  /* 0x0000000606307947 */ /* 0x000fea000b800000 */
[----:B------:R-:W-:-:S13]  /*1a330*/  ELECT P0, URZ, PT ;  /* 0x00000000003f782f */ /* 0x000fda0003800000 */
.L_x_423:
[----:B------:R-:W-:Y:S04]  /*1a340*/  BSSY B0, `(.L_x_410) ;  /* 0x000002e000007945 */ /* 0x000fe80003800000 */
[----:B------:R-:W-:Y:S05]  /*1a350*/  @!P0 BRA `(.L_x_411) ;  /* 0x0000000000b08947 */ /* 0x000fea0003800000 */
[----:B------:R-:W2:Y:S02]  /*1a360*/  LDL R0, [R1+0x1fc] ;  /* 0x0001fc0001007983 */ /* 0x000ea40000100800 */
[----:B--2---:R-:W-:-:S13]  /*1a370*/  R2UR UR6, R0 ;  /* 0x00000000000672ca */ /* 0x004fda00000e0000 */
[----:B------:R-:W-:-:S04]  /*1a380*/  ULOP3.LUT UR6, UR6, 0x2, URZ, 0xfc, !UPT ;  /* 0x0000000206067892 */ /* 0x000fc8000f8efc3f */
[----:B------:R-:W-:-:S06]  /*1a390*/  UISETP.NE.AND UP0, UPT, UR6, 0x3, UPT ;  /* 0x000000030600788c */ /* 0x000fcc000bf05270 */
[----:B------:R-:W-:-:S13]  /*1a3a0*/  PLOP3.LUT P0, PT, PT, PT, UP0, 0x80, 0x0 ;  /* 0x000000000000781c */ /* 0x000fda0003f0f008 */
[----:B------:R-:W-:Y:S05]  /*1a3b0*/  @!P0 BRA `(.L_x_412) ;  /* 0x0000000000048947 */ /* 0x000fea0003800000 */
[----:B------:R-:W-:Y:S01]  /*1a3c0*/  BPT.TRAP 0x1 ;  /* 0x000000040000795c */ /* 0x000fe20000300000 */
.L_x_412:
[----:B------:R-:W0:Y:S01]  /*1a3d0*/  S2R R3, SR_CgaCtaId ;  /* 0x0000000000037919 */ /* 0x000e220000008800 */
[----:B------:R-:W-:Y:S02]  /*1a3e0*/  MOV R0, 0x400 ;  /* 0x0000040000007802 */ /* 0x000fe40000000f00 */
[----:B------:R-:W-:Y:S02]  /*1a3f0*/  SHF.L.U32 R2, R13, 0x1f, RZ ;  /* 0x0000001f0d027819 */ /* 0x000fe400000006ff */
[----:B0-----:R-:W-:-:S05]  /*1a400*/  LEA R3, R3, R0, 0x18 ;  /* 0x0000000003037211 */ /* 0x001fca00078ec0ff */
[----:B------:R-:W-:-:S04]  /*1a410*/  VIADD R3, R3, 0x20 ;  /* 0x0000002003037836 */ /* 0x000fc80000000000 */
[C---:B------:R-:W-:Y:S02]  /*1a420*/  IMAD R5, R12.reuse, 0x8, R3 ;  /* 0x000000080c057824 */ /* 0x040fe400078e0203 */
[----:B------:R-:W-:Y:S02]  /*1a430*/  VIADD R12, R12, 0x1 ;  /* 0x000000010c0c7836 */ /* 0x000fe40000000000 */
[----:B------:R-:W0:Y:S03]  /*1a440*/  SYNCS.PHASECHK.TRANS64.TRYWAIT P0, [R5+URZ], R2 ;  /* 0x00000002050075a7 */ /* 0x000e26000800017f */
[----:B------:R-:W-:-:S04]  /*1a450*/  ISETP.NE.AND P1, PT, R12, 0x4, PT ;  /* 0x000000040c00780c */ /* 0x000fc80003f25270 */
[----:B------:R-:W-:Y:S02]  /*1a460*/  SEL R0, RZ, 0x1, P1 ;  /* 0x00000001ff007807 */ /* 0x000fe40000800000 */
[----:B------:R-:W-:Y:S02]  /*1a470*/  SEL R12, R12, RZ, P1 ;  /* 0x000000ff0c0c7207 */ /* 0x000fe40000800000 */
[----:B------:R-:W-:-:S03]  /*1a480*/  LOP3.LUT R13, R13, R0, RZ, 0x3c, !PT ;  /* 0x000000000d0d7212 */ /* 0x000fc600078e3cff */
[----:B------:R-:W-:Y:S01]  /*1a490*/  IMAD R7, R12, 0x8, R3 ;  /* 0x000000080c077824 */ /* 0x000fe200078e0203 */
[----:B------:R-:W-:Y:S01]  /*1a4a0*/  SHF.L.U32 R4, R13, 0x1f, RZ ;  /* 0x0000001f0d047819 */ /* 0x000fe200000006ff */
[----:B0-----:R-:W-:Y:S06]  /*1a4b0*/  @!P0 BRA `(.L_x_413) ;  /* 0x0000000000ec8947 */ /* 0x001fec0003800000 */
.L_x_424:
[----:B------:R-:W1:Y:S01]  /*1a4c0*/  SYNCS.PHASECHK.TRANS64.TRYWAIT P0, [R7+URZ], R4 ;  /* 0x00000004070075a7 */ /* 0x000e62000800017f */
[----:B------:R-:W-:-:S05]  /*1a4d0*/  VIADD R0, R12, 0x1 ;  /* 0x000000010c007836 */ /* 0x000fca0000000000 */
[----:B------:R-:W-:-:S04]  /*1a4e0*/  ISETP.NE.AND P1, PT, R0, 0x4, PT ;  /* 0x000000040000780c */ /* 0x000fc80003f25270 */
[----:B0-----:R-:W-:Y:S02]  /*1a4f0*/  SEL R2, RZ, 0x1, P1 ;  /* 0x00000001ff027807 */ /* 0x001fe40000800000 */
[----:B------:R-:W-:Y:S02]  /*1a500*/  SEL R0, R0, RZ, P1 ;  /* 0x000000ff00007207 */ /* 0x000fe40000800000 */
[----:B------:R-:W-:-:S03]  /*1a510*/  LOP3.LUT R13, R13, R2, RZ, 0x3c, !PT ;  /* 0x000000020d0d7212 */ /* 0x000fc600078e3cff */
[----:B------:R-:W-:Y:S01]  /*1a520*/  IMAD R6, R0, 0x8, R3 ;  /* 0x0000000800067824 */ /* 0x000fe200078e0203 */
[----:B------:R-:W-:Y:S01]  /*1a530*/  SHF.L.U32 R5, R13, 0x1f, RZ ;  /* 0x0000001f0d057819 */ /* 0x000fe200000006ff */
[----:B-1----:R-:W-:Y:S06]  /*1a540*/  @!P0 BRA `(.L_x_414) ;  /* 0x0000000000dc8947 */ /* 0x002fec0003800000 */
.L_x_425:
[----:B------:R-:W1:Y:S01]  /*1a550*/  SYNCS.PHASECHK.TRANS64.TRYWAIT P0, [R6+URZ], R5 ;  /* 0x00000005060075a7 */ /* 0x000e62000800017f */
[----:B------:R-:W-:-:S05]  /*1a560*/  VIADD R0, R0, 0x1 ;  /* 0x0000000100007836 */ /* 0x000fca0000000000 */
[----:B------:R-:W-:-:S04]  /*1a570*/  ISETP.NE.AND P1, PT, R0, 0x4, PT ;  /* 0x000000040000780c */ /* 0x000fc80003f25270 */
[----:B------:R-:W-:Y:S02]  /*1a580*/  SEL R2, RZ, 0x1, P1 ;  /* 0x00000001ff027807 */ /* 0x000fe40000800000 */
[----:B------:R-:W-:Y:S02]  /*1a590*/  SEL R0, R0, RZ, P1 ;  /* 0x000000ff00007207 */ /* 0x000fe40000800000 */
[----:B------:R-:W-:Y:S01]  /*1a5a0*/  LOP3.LUT R2, R13, R2, RZ, 0x3c, !PT ;  /* 0x000000020d027212 */ /* 0x000fe200078e3cff */
[----:B-1----:R-:W-:Y:S06]  /*1a5b0*/  @!P0 BRA `(.L_x_415) ;  /* 0x0000000000d48947 */ /* 0x002fec0003800000 */
.L_x_426:
[----:B------:R-:W-:Y:S01]  /*1a5c0*/  IMAD R3, R0, 0x8, R3 ;  /* 0x0000000800037824 */ /* 0x000fe200078e0203 */
[----:B------:R-:W-:-:S07]  /*1a5d0*/  SHF.L.U32 R0, R2, 0x1f, RZ ;  /* 0x0000001f02007819 */ /* 0x000fce00000006ff */
.L_x_416:
[----:B--2---:R2:W3:Y:S02]  /*1a5e0*/  SYNCS.PHASECHK.TRANS64.TRYWAIT P0, [R3+URZ], R0 ;  /* 0x00000000030075a7 */ /* 0x0044e4000800017f */
[----:B---3--:R-:W-:Y:S05]  /*1a5f0*/  @!P0 NANOSLEEP.SYNCS 0x989680 ;  /* 0x009896800000895d */ /* 0x008fea0003900000 */
[----:B------:R-:W3:Y:S02]  /*1a600*/  @!P0 SYNCS.PHASECHK.TRANS64 P0, [R3+URZ], R0 ;  /* 0x00000000030085a7 */ /* 0x000ee4000800007f */
[----:B---3--:R-:W-:Y:S05]  /*1a610*/  @!P0 BRA `(.L_x_416) ;  /* 0xfffffffc00f08947 */ /* 0x008fea000383ffff */
.L_x_411:
[----:B------:R-:W-:Y:S05]  /*1a620*/  BSYNC B0 ;  /* 0x0000000000007941 */ /* 0x000fea0003800000 */
.L_x_410:
[----:B------:R-:W-:Y:S05]  /*1a630*/  EXIT ;  /* 0x000000000000794d */ /* 0x000fea0003800000 */
.L_x_21:
[----:B-1----:R-:W-:-:S04]  /*1a640*/  IMAD.U32 R3, RZ, RZ, UR6 ;  /* 0x00000006ff037e24 */ /* 0x002fc8000f8e00ff */
[----:B------:R1:W3:Y:S03]  /*1a650*/  SYNCS.PHASECHK.TRANS64.TRYWAIT P0, [R3+URZ], R0 ;  /* 0x00000000030075a7 */ /* 0x0002e6000800017f */
[----:B---3--:R-:W-:Y:S05]  /*1a660*/  @!P0 NANOSLEEP.SYNCS 0x989680 ;  /* 0x009896800000895d */ /* 0x008fea0003900000 */
[----:B------:R-:W3:Y:S02]  /*1a670*/  @!P0 SYNCS.PHASECHK.TRANS64 P0, [R3+URZ], R0 ;  /* 0x00000000030085a7 */ /* 0x000ee4000800007f */
[----:B---3--:R-:W-:Y:S05]  /*1a680*/  @!P0 BRA `(.L_x_21) ;  /* 0xfffffffc00ec8947 */ /* 0x008fea000383ffff */
[----:B------:R-:W-:Y:S05]  /*1a690*/  BRA `(.L_x_20) ;  /* 0xfffffe7c00d47947 */ /* 0x000fea000383ffff */
.L_x_27:
[----:B-----5:R4:W-:Y:S02]  /*1a6a0*/  STL [R1+0x220], R0 ;  /* 0x0002200001007387 */ /* 0x0209e40000100800 */
[----:B----4-:R-:W-:-:S04]  /*1a6b0*/  IMAD.U32 R0, RZ, RZ, UR8 ;  /* 0x00000008ff007e24 */ /* 0x010fc8000f8e00ff */
[----:B------:R4:W0:Y:S03]  /*1a6c0*/  SYNCS.PHASECHK.TRANS64.TRYWAIT P0, [R0+URZ], R229 ;  /* 0x000000e5000075a7 */ /* 0x000826000800017f */
[----:B0-----:R-:W-:Y:S05]  /*1a6d0*/  @!P0 NANOSLEEP.SYNCS 0x989680 ;  /* 0x009896800000895d */ /* 0x001fea0003900000 */
[----:B------:R4:W0:Y:S02]  /*1a6e0*/  @!P0 SYNCS.PHASECHK.TRANS64 P0, [R0+URZ], R229 ;  /* 0x000000e5000085a7 */ /* 0x000824000800007f */
[----:B----4-:R4:W5:Y:S02]  /*1a6f0*/  LDL.LU R0, [R1+0x220] ;  /* 0x0002200001007983 */ /* 0x0109640000300800 */
[----:B0---4-:R-:W-:Y:S05]  /*1a700*/  @!P0 BRA `(.L_x_27) ;  /* 0xfffffffc00e48947 */ /* 0x011fea000383ffff */
[----:B------:R-:W-:Y:S05]  /*1a710*/  BRA `(.L_x_26) ;  /* 0xfffffeb400687947 */ /* 0x000fea000383ffff */
.L_x_398:
[----:B------:R-:W-:Y:S01]  /*1a720*/  BSSY B1, `(.L_x_417) ;  /* 0x0000006000017945 */ /* 0x000fe20003800000 */
[----:B------:R-:W-:-:S07]  /*1a730*/  IMAD.MOV.U32 R0, RZ, RZ, -0x1 ;  /* 0xffffffffff007424 */ /* 0x000fce00078e00ff */
[----:B------:R-:W-:Y:S05]  /*1a740*/  WARPSYNC.COLLECTIVE R0, `(.L_x_418) ;  /* 0x00000000000c7348 */ /* 0x000fea0003c00000 */
[----:B------:R-:W-:Y:S02]  /*1a750*/  ELECT P0, UR62, PT ;  /* 0x00000000003e782f */ /* 0x000fe40003800000 */
[----:B------:R-:W-:Y:S01]  /*1a760*/  MOV R0, UR62 ;  /* 0x0000003e00007c02 */ /* 0x000fe20008000f00 */
[----:B------:R-:W-:Y:S10]  /*1a770*/  ENDCOLLECTIVE ;  /* 0x000000000000791b */ /* 0x000ff40003800000 */
.L_x_418:
[----:B------:R-:W-:Y:S05]  /*1a780*/  BSYNC B1 ;  /* 0x0000000000017941 */ /* 0x000fea0003800000 */
.L_x_417:
[----:B------:R-:W-:Y:S05]  /*1a790*/  BRA `(.L_x_419) ;  /* 0xfffffff000087947 */ /* 0x000fea000383ffff */
.L_x_401:
[----:B0-----:R0:W2:Y:S02]  /*1a7a0*/  SYNCS.PHASECHK.TRANS64.TRYWAIT P0, [R15+URZ+0x20], R4 ;  /* 0x000020040f0075a7 */ /* 0x0010a4000800017f */
[----:B--2---:R-:W-:Y:S05]  /*1a7b0*/  @!P0 NANOSLEEP.SYNCS 0x989680 ;  /* 0x009896800000895d */ /* 0x004fea0003900000 */
[----:B------:R-:W2:Y:S02]  /*1a7c0*/  @!P0 SYNCS.PHASECHK.TRANS64 P0, [R15+URZ+0x20], R4 ;  /* 0x000020040f0085a7 */ /* 0x000ea4000800007f */
[----:B--2---:R-:W-:Y:S05]  /*1a7d0*/  @!P0 BRA `(.L_x_401) ;  /* 0xfffffffc00f08947 */ /* 0x004fea000383ffff */
[----:B------:R-:W-:Y:S05]  /*1a7e0*/  BRA `(.L_x_420) ;  /* 0xfffffff000487947 */ /* 0x000fea000383ffff */
.L_x_409:
[----:B------:R-:W-:Y:S01]  /*1a7f0*/  BSSY B0, `(.L_x_421) ;  /* 0x0000006000007945 */ /* 0x000fe20003800000 */
[----:B------:R-:W-:-:S07]  /*1a800*/  IMAD.MOV.U32 R0, RZ, RZ, -0x1 ;  /* 0xffffffffff007424 */ /* 0x000fce00078e00ff */
[----:B------:R-:W-:Y:S05]  /*1a810*/  WARPSYNC.COLLECTIVE R0, `(.L_x_422) ;  /* 0x00000000000c7348 */ /* 0x000fea0003c00000 */
[----:B------:R-:W-:Y:S02]  /*1a820*/  ELECT P0, UR62, PT ;  /* 0x00000000003e782f */ /* 0x000fe40003800000 */
[----:B------:R-:W-:Y:S01]  /*1a830*/  MOV R0, UR62 ;  /* 0x0000003e00007c02 */ /* 0x000fe20008000f00 */
[----:B------:R-:W-:Y:S10]  /*1a840*/  ENDCOLLECTIVE ;  /* 0x000000000000791b */ /* 0x000ff40003800000 */
.L_x_422:
[----:B------:R-:W-:Y:S05]  /*1a850*/  BSYNC B0 ;  /* 0x0000000000007941 */ /* 0x000fea0003800000 */
.L_x_421:
[----:B------:R-:W-:Y:S05]  /*1a860*/  BRA `(.L_x_423) ;  /* 0xfffffff800b47947 */ /* 0x000fea000383ffff */
.L_x_413:
[----:B0-----:R0:W1:Y:S02]  /*1a870*/  SYNCS.PHASECHK.TRANS64.TRYWAIT P0, [R5+URZ], R2 ;  /* 0x00000002050075a7 */ /* 0x001064000800017f */
[----:B-1----:R-:W-:Y:S05]  /*1a880*/  @!P0 NANOSLEEP.SYNCS 0x989680 ;  /* 0x009896800000895d */ /* 0x002fea0003900000 */
[----:B------:R-:W1:Y:S02]  /*1a890*/  @!P0 SYNCS.PHASECHK.TRANS64 P0, [R5+URZ], R2 ;  /* 0x00000002050085a7 */ /* 0x000e64000800007f */
[----:B-1----:R-:W-:Y:S05]  /*1a8a0*/  @!P0 BRA `(.L_x_413) ;  /* 0xfffffffc00f08947 */ /* 0x002fea000383ffff */
[----:B------:R-:W-:Y:S05]  /*1a8b0*/  BRA `(.L_x_424) ;  /* 0xfffffffc00007947 */ /* 0x000fea000383ffff */
.L_x_414:
[----:B0-----:R0:W1:Y:S02]  /*1a8c0*/  SYNCS.PHASECHK.TRANS64.TRYWAIT P0, [R7+URZ], R4 ;  /* 0x00000004070075a7 */ /* 0x001064000800017f */
[----:B-1----:R-:W-:Y:S05]  /*1a8d0*/  @!P0 NANOSLEEP.SYNCS 0x989680 ;  /* 0x009896800000895d */ /* 0x002fea0003900000 */
[----:B------:R-:W1:Y:S02]  /*1a8e0*/  @!P0 SYNCS.PHASECHK.TRANS64 P0, [R7+URZ], R4 ;  /* 0x00000004070085a7 */ /* 0x000e64000800007f */
[----:B-1----:R-:W-:Y:S05]  /*1a8f0*/  @!P0 BRA `(.L_x_414) ;  /* 0xfffffffc00f08947 */ /* 0x002fea000383ffff */
[----:B------:R-:W-:Y:S05]  /*1a900*/  BRA `(.L_x_425) ;  /* 0xfffffffc00107947 */ /* 0x000fea000383ffff */
.L_x_415:
[----:B-1----:R1:W2:Y:S02]  /*1a910*/  SYNCS.PHASECHK.TRANS64.TRYWAIT P0, [R6+URZ], R5 ;  /* 0x00000005060075a7 */ /* 0x0022a4000800017f */
[----:B--2---:R-:W-:Y:S05]  /*1a920*/  @!P0 NANOSLEEP.SYNCS 0x989680 ;  /* 0x009896800000895d */ /* 0x004fea0003900000 */
[----:B------:R-:W2:Y:S02]  /*1a930*/  @!P0 SYNCS.PHASECHK.TRANS64 P0, [R6+URZ], R5 ;  /* 0x00000005060085a7 */ /* 0x000ea4000800007f */
[----:B--2---:R-:W-:Y:S05]  /*1a940*/  @!P0 BRA `(.L_x_415) ;  /* 0xfffffffc00f08947 */ /* 0x004fea000383ffff */
[----:B------:R-:W-:Y:S05]  /*1a950*/  BRA `(.L_x_426) ;  /* 0xfffffffc00187947 */ /* 0x000fea000383ffff */
.L_x_427:
[----:B------:R-:W-:-:S00]  /*1a960*/  BRA `(.L_x_427) ;  /* 0xfffffffc00fc7947 */ /* 0x000fc0000383ffff */
[----:B------:R-:W-:-:S00]  /*1a970*/  NOP ;  /* 0x0000000000007918 */ /* 0x000fc00000000000 */
        /* <DEDUP_REMOVED lines=8> */
.L_x_428:


//--------------------- .nv.shared._ZN7cutlass13device_kernelINS_4gemm6kernel13GemmUniversalIN4cute5tupleIJiiiiEEENS1_10collective13CollectiveMmaINS1_37MainloopSm90TmaGmmaWarpSpecializedFP8ILi4ENS5_IJNS4_1CILi2EEENSA_ILi1EEESC_EEENS1_35KernelTmaWarpSpecializedCooperativeEEENS5_IJNSA_ILi256EEENSA_ILi176EEENSA_ILi128EEEEEENS_12float_e4m3_tENS5_IJlSC_lEEESK_SL_NS4_8TiledMMAINS4_8MMA_AtomIJNS4_4SM904GMMA30MMA_64x16x32_F32E4M3E4M3_SS_TNILNSP_7ScaleInE1ELSR_1EEEEEENS4_6LayoutISD_NS5_IJSC_NSA_ILi0EEESV_EEEEENS5_IJNS4_10UnderscoreESY_SY_EEEEENS4_13SM90_TMA_LOADENS4_14ComposedLayoutINS4_7SwizzleILi3ELi4ELi3EEENS4_18smem_ptr_flag_bitsILi8EEENSU_INS5_IJNSA_ILi8EEESI_EEENS5_IJSI_SC_EEEEEEEvNS4_8identityENS4_23SM90_TMA_LOAD_MULTICASTES1B_vS1C_EENS_8epilogue10collective6detail29Sm90TmaWarpSpecializedAdapterINS1G_15DefaultEpilogueISK_SL_SL_NS1F_6thread17LinearCombinationISK_Li1EffLNS1K_9ScaleType4KindE0ELNS_15FloatRoundStyleE2ESK_EENS1_15EpilogueDefaultEEEEEvvEEEEvNT_6ParamsE --------------------------
	.section	.nv.shared._ZN7cutlass13device_kernelINS_4gemm6kernel13GemmUniversalIN4cute5tupleIJiiiiEEENS1_10collective13CollectiveMmaINS1_37MainloopSm90TmaGmmaWarpSpecializedFP8ILi4ENS5_IJNS4_1CILi2EEENSA_ILi1EEESC_EEENS1_35KernelTmaWarpSpecializedCooperativeEEENS5_IJNSA_ILi256EEENSA_ILi176EEENSA_ILi128EEEEEENS_12float_e4m3_tENS5_IJlSC_lEEESK_SL_NS4_8TiledMMAINS4_8MMA_AtomIJNS4_4SM904GMMA30MMA_64x16x32_F32E4M3E4M3_SS_TNILNSP_7ScaleInE1ELSR_1EEEEEENS4_6LayoutISD_NS5_IJSC_NSA_ILi0EEESV_EEEEENS5_IJNS4_10UnderscoreESY_SY_EEEEENS4_13SM90_TMA_LOADENS4_14ComposedLayoutINS4_7SwizzleILi3ELi4ELi3EEENS4_18smem_ptr_flag_bitsILi8EEENSU_INS5_IJNSA_ILi8EEESI_EEENS5_IJSI_SC_EEEEEEEvNS4_8identityENS4_23SM90_TMA_LOAD_MULTICASTES1B_vS1C_EENS_8epilogue10collective6detail29Sm90TmaWarpSpecializedAdapterINS1G_15DefaultEpilogueISK_SL_SL_NS1F_6thread17LinearCombinationISK_Li1EffLNS1K_9ScaleType4KindE0ELNS_15FloatRoundStyleE2ESK_EENS1_15EpilogueDefaultEEEEEvvEEEEvNT_6ParamsE,"aw",@nobits
	.sectionflags	@""
	.align	16
	.zero		1024


//--------------------- .nv.shared.reserved.0     --------------------------
	.section	.nv.shared.reserved.0,"aw",@nobits
	.weak		__nv_reservedSMEM_offset_0_alias
	.size		__nv_reservedSMEM_offset_0_alias, 0, 0
	.other		__nv_reservedSMEM_offset_0_alias,@"STO_CUDA_RESERVED_SHARED STV_DEFAULT"
__nv_reservedSMEM_offset_0_alias:
	.zero		0


//--------------------- .nv.global                --------------------------
	.section	.nv.global,"aw",@nobits
.nv.global:
	.type		_ZN39_INTERNAL_f17d5f67_4_k_cu_22a54575_68094cute1_E,@object
	.size		_ZN39_INTERNAL_f17d5f67_4_k_cu_22a54575_68094cute1_E,(_ZN39_INTERNAL_f17d5f67_4_k_cu_22a54575_68094cuda3std3__45__cpo6cbeginE - _ZN39_INTERNAL_f17d5f67_4_k_cu_22a54575_68094cute1_E)
_ZN39_INTERNAL_f17d5f67_4_k_cu_22a54575_68094cute1_E:
	.zero		1
	.type		_ZN39_INTERNAL_f17d5f67_4_k_cu_22a54575_68094cuda3std3__45__cpo6cbeginE,@object
	.size		_ZN39_INTERNAL_f17d5f67_4_k_cu_22a54575_68094cuda3std3__45__cpo6cbeginE,(_ZN39_INTERNAL_f17d5f67_4_k_cu_22a54575_68094cuda3std3__48in_placeE - _ZN39_INTERNAL_f17d5f67_4_k_cu_22a54575_68094cuda3std3__45__cpo6cbeginE)
_ZN39_INTERNAL_f17d5f67_4_k_cu_22a54575_68094cuda3std3__45__cpo6cbeginE:
	.zero		1
	.type		_ZN39_INTERNAL_f17d5f67_4_k_cu_22a54575_68094cuda3std3__48in_placeE,@object
	.size		_ZN39_INTERNAL_f17d5f67_4_k_cu_22a54575_68094cuda3std3__48in_placeE,(_ZN39_INTERNAL_f17d5f67_4_k_cu_22a54575_68094cuda3std6ranges3__45__cpo9iter_moveE - _ZN39_INTERNAL_f17d5f67_4_k_cu_22a54575_68094cuda3std3__48in_placeE)
_ZN39_INTERNAL_f17d5f67_4_k_cu_22a54575_68094cuda3std3__48in_placeE:
	.zero		1
	.type		_ZN39_INTERNAL_f17d5f67_4_k_cu_22a54575_68094cuda3std6ranges3__45__cpo9iter_moveE,@object
	.size		_ZN39_INTERNAL_f17d5f67_4_k_cu_22a54575_68094cuda3std6ranges3__45__cpo9iter_moveE,(_ZN39_INTERNAL_f17d5f67_4_k_cu_22a54575_68094cuda3std3__45__cpo5beginE - _ZN39_INTERNAL_f17d5f67_4_k_cu_22a54575_68094cuda3std6ranges3__45__cpo9iter_moveE)
_ZN39_INTERNAL_f17d5f67_4_k_cu_22a54575_68094cuda3std6ranges3__45__cpo9iter_moveE:
	.zero		1
	.type		_ZN39_INTERNAL_f17d5f67_4_k_cu_22a54575_68094cuda3std3__45__cpo5beginE,@object
	.size		_ZN39_INTERNAL_f17d5f67_4_k_cu_22a54575_68094cuda3std3__45__cpo5beginE,(_ZN39_INTERNAL_f17d5f67_4_k_cu_22a54575_68094cuda3std3__441_GLOBAL__N__f17d5f67_4_k_cu_22a54575_68096ignoreE - _ZN39_INTERNAL_f17d5f67_4_k_cu_22a54575_68094cuda3std3__45__cpo5beginE)
_ZN39_INTERNAL_f17d5f67_4_k_cu_22a54575_68094cuda3std3__45__cpo5beginE:
	.zero		1
	.type		_ZN39_INTERNAL_f17d5f67_4_k_cu_22a54575_68094cuda3std3__441_GLOBAL__N__f17d5f67_4_k_cu_22a54575_68096ignoreE,@object
	.size		_ZN39_INTERNAL_f17d5f67_4_k_cu_22a54575_68094cuda3std3__441_GLOBAL__N__f17d5f67_4_k_cu_22a54575_68096ignoreE,(_ZN39_INTERNAL_f17d5f67_4_k_cu_22a54575_68094cute7productE - _ZN39_INTERNAL_f17d5f67_4_k_cu_22a54575_68094cuda3std3__441_GLOBAL__N__f17d5f67_4_k_cu_22a54575_68096ignoreE)
_ZN39_INTERNAL_f17d5f67_4_k_cu_22a54575_68094cuda3std3__441_GLOBAL__N__f17d5f67_4_k_cu_22a54575_68096ignoreE:
	.zero		1
	.type		_ZN39_INTERNAL_f17d5f67_4_k_cu_22a54575_68094cute7productE,@object
	.size		_ZN39_INTERNAL_f17d5f67_4_k_cu_22a54575_68094cute7productE,(_ZN39_INTERNAL_f17d5f67_4_k_cu_22a54575_68094cuda3std3__45__cpo3endE - _ZN39_INTERNAL_f17d5f67_4_k_cu_22a54575_68094cute7productE)
_ZN39_INTERNAL_f17d5f67_4_k_cu_22a54575_68094cute7productE:
	.zero		1
	.type		_ZN39_INTERNAL_f17d5f67_4_k_cu_22a54575_68094cuda3std3__45__cpo3endE,@object
	.size		_ZN39_INTERNAL_f17d5f67_4_k_cu_22a54575_68094cuda3std3__45__cpo3endE,(_ZN39_INTERNAL_f17d5f67_4_k_cu_22a54575_68094cuda3std3__419piecewise_constructE - _ZN39_INTERNAL_f17d5f67_4_k_cu_22a54575_68094cuda3std3__45__cpo3endE)
_ZN39_INTERNAL_f17d5f67_4_k_cu_22a54575_68094cuda3std3__45__cpo3endE:
	.zero		1
	.type		_ZN39_INTERNAL_f17d5f67_4_k_cu_22a54575_68094cuda3std3__419piecewise_constructE,@object
	.size		_ZN39_INTERNAL_f17d5f67_4_k_cu_22a54575_68094cuda3std3__419piecewise_constructE,(_ZN39_INTERNAL_f17d5f67_4_k_cu_22a54575_68094cuda3std3__45__cpo4cendE - _ZN39_INTERNAL_f17d5f67_4_k_cu_22a54575_68094cuda3std3__419piecewise_constructE)
_ZN39_INTERNAL_f17d5f67_4_k_cu_22a54575_68094cuda3std3__419piecewise_constructE:
	.zero		1
	.type		_ZN39_INTERNAL_f17d5f67_4_k_cu_22a54575_68094cuda3std3__45__cpo4cendE,@object
	.size		_ZN39_INTERNAL_f17d5f67_4_k_cu_22a54575_68094cuda3std3__45__cpo4cendE,(_ZN39_INTERNAL_f17d5f67_4_k_cu_22a54575_68094cuda3std6ranges3__45__cpo4swapE - _ZN39_INTERNAL_f17d5f67_4_k_cu_22a54575_68094cuda3std3__45__cpo4cendE)
_ZN39_INTERNAL_f17d5f67_4_k_cu_22a54575_68094cuda3std3__45__cpo4cendE:
	.zero		1
	.type		_ZN39_INTERNAL_f17d5f67_4_k_cu_22a54575_68094cuda3std6ranges3__45__cpo4swapE,@object
	.size		_ZN39_INTERNAL_f17d5f67_4_k_cu_22a54575_68094cuda3std6ranges3__45__cpo4swapE,(.L_7 - _ZN39_INTERNAL_f17d5f67_4_k_cu_22a54575_68094cuda3std6ranges3__45__cpo4swapE)
_ZN39_INTERNAL_f17d5f67_4_k_cu_22a54575_68094cuda3std6ranges3__45__cpo4swapE:
	.zero		1
.L_7:


//--------------------- .nv.constant0._ZN7cutlass13device_kernelINS_4gemm6kernel13GemmUniversalIN4cute5tupleIJiiiiEEENS1_10collective13CollectiveMmaINS1_37MainloopSm90TmaGmmaWarpSpecializedFP8ILi4ENS5_IJNS4_1CILi2EEENSA_ILi1EEESC_EEENS1_35KernelTmaWarpSpecializedCooperativeEEENS5_IJNSA_ILi256EEENSA_ILi176EEENSA_ILi128EEEEEENS_12float_e4m3_tENS5_IJlSC_lEEESK_SL_NS4_8TiledMMAINS4_8MMA_AtomIJNS4_4SM904GMMA30MMA_64x16x32_F32E4M3E4M3_SS_TNILNSP_7ScaleInE1ELSR_1EEEEEENS4_6LayoutISD_NS5_IJSC_NSA_ILi0EEESV_EEEEENS5_IJNS4_10UnderscoreESY_SY_EEEEENS4_13SM90_TMA_LOADENS4_14ComposedLayoutINS4_7SwizzleILi3ELi4ELi3EEENS4_18smem_ptr_flag_bitsILi8EEENSU_INS5_IJNSA_ILi8EEESI_EEENS5_IJSI_SC_EEEEEEEvNS4_8identityENS4_23SM90_TMA_LOAD_MULTICASTES1B_vS1C_EENS_8epilogue10collective6detail29Sm90TmaWarpSpecializedAdapterINS1G_15DefaultEpilogueISK_SL_SL_NS1F_6thread17LinearCombinationISK_Li1EffLNS1K_9ScaleType4KindE0ELNS_15FloatRoundStyleE2ESK_EENS1_15EpilogueDefaultEEEEEvvEEEEvNT_6ParamsE --------------------------
	.section	.nv.constant0._ZN7cutlass13device_kernelINS_4gemm6kernel13GemmUniversalIN4cute5tupleIJiiiiEEENS1_10collective13CollectiveMmaINS1_37MainloopSm90TmaGmmaWarpSpecializedFP8ILi4ENS5_IJNS4_1CILi2EEENSA_ILi1EEESC_EEENS1_35KernelTmaWarpSpecializedCooperativeEEENS5_IJNSA_ILi256EEENSA_ILi176EEENSA_ILi128EEEEEENS_12float_e4m3_tENS5_IJlSC_lEEESK_SL_NS4_8TiledMMAINS4_8MMA_AtomIJNS4_4SM904GMMA30MMA_64x16x32_F32E4M3E4M3_SS_TNILNSP_7ScaleInE1ELSR_1EEEEEENS4_6LayoutISD_NS5_IJSC_NSA_ILi0EEESV_EEEEENS5_IJNS4_10UnderscoreESY_SY_EEEEENS4_13SM90_TMA_LOADENS4_14ComposedLayoutINS4_7SwizzleILi3ELi4ELi3EEENS4_18smem_ptr_flag_bitsILi8EEENSU_INS5_IJNSA_ILi8EEESI_EEENS5_IJSI_SC_EEEEEEEvNS4_8identityENS4_23SM90_TMA_LOAD_MULTICASTES1B_vS1C_EENS_8epilogue10collective6detail29Sm90TmaWarpSpecializedAdapterINS1G_15DefaultEpilogueISK_SL_SL_NS1F_6thread17LinearCombinationISK_Li1EffLNS1K_9ScaleType4KindE0ELNS_15FloatRoundStyleE2ESK_EENS1_15EpilogueDefaultEEEEEvvEEEEvNT_6ParamsE,"a",@progbits
	.sectionflags	@""
	.align	4
.nv.constant0._ZN7cutlass13device_kernelINS_4gemm6kernel13GemmUniversalIN4cute5tupleIJiiiiEEENS1_10collective13CollectiveMmaINS1_37MainloopSm90TmaGmmaWarpSpecializedFP8ILi4ENS5_IJNS4_1CILi2EEENSA_ILi1EEESC_EEENS1_35KernelTmaWarpSpecializedCooperativeEEENS5_IJNSA_ILi256EEENSA_ILi176EEENSA_ILi128EEEEEENS_12float_e4m3_tENS5_IJlSC_lEEESK_SL_NS4_8TiledMMAINS4_8MMA_AtomIJNS4_4SM904GMMA30MMA_64x16x32_F32E4M3E4M3_SS_TNILNSP_7ScaleInE1ELSR_1EEEEEENS4_6LayoutISD_NS5_IJSC_NSA_ILi0EEESV_EEEEENS5_IJNS4_10UnderscoreESY_SY_EEEEENS4_13SM90_TMA_LOADENS4_14ComposedLayoutINS4_7SwizzleILi3ELi4ELi3EEENS4_18smem_ptr_flag_bitsILi8EEENSU_INS5_IJNSA_ILi8EEESI_EEENS5_IJSI_SC_EEEEEEEvNS4_8identityENS4_23SM90_TMA_LOAD_MULTICASTES1B_vS1C_EENS_8epilogue10collective6detail29Sm90TmaWarpSpecializedAdapterINS1G_15DefaultEpilogueISK_SL_SL_NS1F_6thread17LinearCombinationISK_Li1EffLNS1K_9ScaleType4KindE0ELNS_15FloatRoundStyleE2ESK_EENS1_15EpilogueDefaultEEEEEvvEEEEvNT_6ParamsE:
	.zero		1664


//--------------------- SYMBOLS --------------------------

	.type		.nv.reservedSmem.offset0,@object
	.size		.nv.reservedSmem.offset0,0x4
